//
// Generated by NVIDIA NVVM Compiler
//
// Compiler Build ID: CL-36424714
// Cuda compilation tools, release 13.0, V13.0.88
// Based on NVVM 20.0.0
//

.version 9.0
.target sm_100
.address_size 64

	// .globl	_Z16convolution_easyPiS_S_
.const .align 4 .b8 MASK[256];
// _ZZ16tiledConvolutionPiS_E4tile has been demoted
// _ZZ13convolution1DPiS_iE4tile has been demoted

.visible .entry _Z16convolution_easyPiS_S_(
	.param .u64 .ptr .align 1 _Z16convolution_easyPiS_S__param_0,
	.param .u64 .ptr .align 1 _Z16convolution_easyPiS_S__param_1,
	.param .u64 .ptr .align 1 _Z16convolution_easyPiS_S__param_2
)
{
	.reg .pred 	%p<27>;
	.reg .b32 	%r<65>;
	.reg .b64 	%rd<13>;

	ld.param.u64 	%rd5, [_Z16convolution_easyPiS_S__param_0];
	ld.param.u64 	%rd6, [_Z16convolution_easyPiS_S__param_1];
	ld.param.u64 	%rd7, [_Z16convolution_easyPiS_S__param_2];
	mov.u32 	%r21, %ctaid.x;
	mov.u32 	%r22, %ntid.x;
	mov.u32 	%r23, %tid.x;
	mad.lo.s32 	%r1, %r21, %r22, %r23;
	setp.gt.s32 	%p1, %r1, 65598;
	@%p1 bra 	$L__BB0_20;
	cvta.to.global.u64 	%rd1, %rd5;
	cvta.to.global.u64 	%rd2, %rd6;
	mov.b32 	%r55, 0;
	mov.u32 	%r57, %r55;
$L__BB0_2:
	setp.lt.s32 	%p2, %r1, %r55;
	sub.s32 	%r25, %r1, %r55;
	setp.gt.s32 	%p3, %r25, 65535;
	mul.wide.s32 	%rd8, %r25, 4;
	add.s64 	%rd3, %rd1, %rd8;
	mul.wide.u32 	%rd9, %r55, 4;
	add.s64 	%rd4, %rd2, %rd9;
	or.pred  	%p4, %p2, %p3;
	@%p4 bra 	$L__BB0_4;
	ld.global.u32 	%r26, [%rd3];
	ld.global.u32 	%r27, [%rd4];
	mad.lo.s32 	%r57, %r27, %r26, %r57;
$L__BB0_4:
	setp.ge.s32 	%p5, %r55, %r1;
	sub.s32 	%r28, %r55, %r1;
	setp.lt.s32 	%p6, %r28, -65536;
	or.pred  	%p7, %p5, %p6;
	@%p7 bra 	$L__BB0_6;
	ld.global.u32 	%r29, [%rd3+-4];
	ld.global.u32 	%r30, [%rd4+4];
	mad.lo.s32 	%r57, %r30, %r29, %r57;
$L__BB0_6:
	add.s32 	%r31, %r55, 2;
	setp.lt.s32 	%p8, %r1, %r31;
	sub.s32 	%r32, %r1, %r31;
	setp.gt.s32 	%p9, %r32, 65535;
	or.pred  	%p10, %p8, %p9;
	@%p10 bra 	$L__BB0_8;
	ld.global.u32 	%r33, [%rd3+-8];
	ld.global.u32 	%r34, [%rd4+8];
	mad.lo.s32 	%r57, %r34, %r33, %r57;
$L__BB0_8:
	add.s32 	%r35, %r55, 3;
	setp.lt.s32 	%p11, %r1, %r35;
	sub.s32 	%r36, %r1, %r35;
	setp.gt.s32 	%p12, %r36, 65535;
	or.pred  	%p13, %p11, %p12;
	@%p13 bra 	$L__BB0_10;
	ld.global.u32 	%r37, [%rd3+-12];
	ld.global.u32 	%r38, [%rd4+12];
	mad.lo.s32 	%r57, %r38, %r37, %r57;
$L__BB0_10:
	add.s32 	%r39, %r55, 4;
	setp.lt.s32 	%p14, %r1, %r39;
	sub.s32 	%r40, %r1, %r39;
	setp.gt.s32 	%p15, %r40, 65535;
	or.pred  	%p16, %p14, %p15;
	@%p16 bra 	$L__BB0_12;
	ld.global.u32 	%r41, [%rd3+-16];
	ld.global.u32 	%r42, [%rd4+16];
	mad.lo.s32 	%r57, %r42, %r41, %r57;
$L__BB0_12:
	add.s32 	%r43, %r55, 5;
	setp.lt.s32 	%p17, %r1, %r43;
	sub.s32 	%r44, %r1, %r43;
	setp.gt.s32 	%p18, %r44, 65535;
	or.pred  	%p19, %p17, %p18;
	@%p19 bra 	$L__BB0_14;
	ld.global.u32 	%r45, [%rd3+-20];
	ld.global.u32 	%r46, [%rd4+20];
	mad.lo.s32 	%r57, %r46, %r45, %r57;
$L__BB0_14:
	add.s32 	%r47, %r55, 6;
	setp.lt.s32 	%p20, %r1, %r47;
	sub.s32 	%r48, %r1, %r47;
	setp.gt.s32 	%p21, %r48, 65535;
	or.pred  	%p22, %p20, %p21;
	@%p22 bra 	$L__BB0_16;
	ld.global.u32 	%r49, [%rd3+-24];
	ld.global.u32 	%r50, [%rd4+24];
	mad.lo.s32 	%r57, %r50, %r49, %r57;
$L__BB0_16:
	add.s32 	%r51, %r55, 7;
	setp.lt.s32 	%p23, %r1, %r51;
	sub.s32 	%r52, %r1, %r51;
	setp.gt.s32 	%p24, %r52, 65535;
	or.pred  	%p25, %p23, %p24;
	@%p25 bra 	$L__BB0_18;
	ld.global.u32 	%r53, [%rd3+-28];
	ld.global.u32 	%r54, [%rd4+28];
	mad.lo.s32 	%r57, %r54, %r53, %r57;
$L__BB0_18:
	add.s32 	%r55, %r55, 8;
	setp.ne.s32 	%p26, %r55, 64;
	@%p26 bra 	$L__BB0_2;
	cvta.to.global.u64 	%rd10, %rd7;
	mul.wide.s32 	%rd11, %r1, 4;
	add.s64 	%rd12, %rd10, %rd11;
	st.global.u32 	[%rd12], %r57;
$L__BB0_20:
	ret;

}
	// .globl	_Z21convolution_alternatePiS_S_
.visible .entry _Z21convolution_alternatePiS_S_(
	.param .u64 .ptr .align 1 _Z21convolution_alternatePiS_S__param_0,
	.param .u64 .ptr .align 1 _Z21convolution_alternatePiS_S__param_1,
	.param .u64 .ptr .align 1 _Z21convolution_alternatePiS_S__param_2
)
{
	.reg .pred 	%p<10>;
	.reg .b32 	%r<60>;
	.reg .b64 	%rd<27>;

	ld.param.u64 	%rd5, [_Z21convolution_alternatePiS_S__param_0];
	ld.param.u64 	%rd6, [_Z21convolution_alternatePiS_S__param_1];
	ld.param.u64 	%rd4, [_Z21convolution_alternatePiS_S__param_2];
	cvta.to.global.u64 	%rd1, %rd6;
	cvta.to.global.u64 	%rd2, %rd5;
	mov.u32 	%r31, %ctaid.x;
	mov.u32 	%r32, %ntid.x;
	mov.u32 	%r33, %tid.x;
	mad.lo.s32 	%r1, %r31, %r32, %r33;
	add.s32 	%r2, %r1, -32;
	mov.b32 	%r50, 0;
	mov.u32 	%r52, %r50;
$L__BB1_1:
	add.s32 	%r5, %r2, %r50;
	setp.gt.u32 	%p1, %r5, 65598;
	mul.wide.u32 	%rd7, %r50, 4;
	add.s64 	%rd3, %rd1, %rd7;
	@%p1 bra 	$L__BB1_3;
	mul.wide.u32 	%rd8, %r5, 4;
	add.s64 	%rd9, %rd2, %rd8;
	ld.global.u32 	%r34, [%rd9];
	ld.global.u32 	%r35, [%rd3];
	mad.lo.s32 	%r52, %r35, %r34, %r52;
$L__BB1_3:
	add.s32 	%r8, %r5, 1;
	setp.gt.u32 	%p2, %r8, 65598;
	@%p2 bra 	$L__BB1_5;
	mul.wide.u32 	%rd10, %r8, 4;
	add.s64 	%rd11, %rd2, %rd10;
	ld.global.u32 	%r36, [%rd11];
	ld.global.u32 	%r37, [%rd3+4];
	mad.lo.s32 	%r52, %r37, %r36, %r52;
$L__BB1_5:
	add.s32 	%r11, %r5, 2;
	setp.gt.u32 	%p3, %r11, 65598;
	@%p3 bra 	$L__BB1_7;
	mul.wide.u32 	%rd12, %r11, 4;
	add.s64 	%rd13, %rd2, %rd12;
	ld.global.u32 	%r38, [%rd13];
	ld.global.u32 	%r39, [%rd3+8];
	mad.lo.s32 	%r52, %r39, %r38, %r52;
$L__BB1_7:
	add.s32 	%r14, %r5, 3;
	setp.gt.u32 	%p4, %r14, 65598;
	@%p4 bra 	$L__BB1_9;
	mul.wide.u32 	%rd14, %r14, 4;
	add.s64 	%rd15, %rd2, %rd14;
	ld.global.u32 	%r40, [%rd15];
	ld.global.u32 	%r41, [%rd3+12];
	mad.lo.s32 	%r52, %r41, %r40, %r52;
$L__BB1_9:
	add.s32 	%r17, %r5, 4;
	setp.gt.u32 	%p5, %r17, 65598;
	@%p5 bra 	$L__BB1_11;
	mul.wide.u32 	%rd16, %r17, 4;
	add.s64 	%rd17, %rd2, %rd16;
	ld.global.u32 	%r42, [%rd17];
	ld.global.u32 	%r43, [%rd3+16];
	mad.lo.s32 	%r52, %r43, %r42, %r52;
$L__BB1_11:
	add.s32 	%r20, %r5, 5;
	setp.gt.u32 	%p6, %r20, 65598;
	@%p6 bra 	$L__BB1_13;
	mul.wide.u32 	%rd18, %r20, 4;
	add.s64 	%rd19, %rd2, %rd18;
	ld.global.u32 	%r44, [%rd19];
	ld.global.u32 	%r45, [%rd3+20];
	mad.lo.s32 	%r52, %r45, %r44, %r52;
$L__BB1_13:
	add.s32 	%r23, %r5, 6;
	setp.gt.u32 	%p7, %r23, 65598;
	@%p7 bra 	$L__BB1_15;
	mul.wide.u32 	%rd20, %r23, 4;
	add.s64 	%rd21, %rd2, %rd20;
	ld.global.u32 	%r46, [%rd21];
	ld.global.u32 	%r47, [%rd3+24];
	mad.lo.s32 	%r52, %r47, %r46, %r52;
$L__BB1_15:
	add.s32 	%r26, %r5, 7;
	setp.gt.u32 	%p8, %r26, 65598;
	@%p8 bra 	$L__BB1_17;
	mul.wide.u32 	%rd22, %r26, 4;
	add.s64 	%rd23, %rd2, %rd22;
	ld.global.u32 	%r48, [%rd23];
	ld.global.u32 	%r49, [%rd3+28];
	mad.lo.s32 	%r52, %r49, %r48, %r52;
$L__BB1_17:
	add.s32 	%r50, %r50, 8;
	setp.ne.s32 	%p9, %r50, 64;
	@%p9 bra 	$L__BB1_1;
	cvta.to.global.u64 	%rd24, %rd4;
	mul.wide.s32 	%rd25, %r1, 4;
	add.s64 	%rd26, %rd24, %rd25;
	st.global.u32 	[%rd26], %r52;
	ret;

}
	// .globl	_Z16tiledConvolutionPiS_
.visible .entry _Z16tiledConvolutionPiS_(
	.param .u64 .ptr .align 1 _Z16tiledConvolutionPiS__param_0,
	.param .u64 .ptr .align 1 _Z16tiledConvolutionPiS__param_1
)
{
	.reg .pred 	%p<5>;
	.reg .b32 	%r<211>;
	.reg .b64 	%rd<8>;
	// demoted variable
	.shared .align 4 .b8 _ZZ16tiledConvolutionPiS_E4tile[512];
	ld.param.u64 	%rd3, [_Z16tiledConvolutionPiS__param_0];
	ld.param.u64 	%rd4, [_Z16tiledConvolutionPiS__param_1];
	mov.u32 	%r9, %ntid.x;
	mov.u32 	%r1, %ctaid.x;
	mov.u32 	%r2, %tid.x;
	mad.lo.s32 	%r3, %r9, %r1, %r2;
	setp.gt.s32 	%p1, %r3, 65598;
	@%p1 bra 	$L__BB2_9;
	cvta.to.global.u64 	%rd5, %rd4;
	mul.wide.s32 	%rd6, %r3, 4;
	add.s64 	%rd1, %rd5, %rd6;
	mov.b32 	%r10, 0;
	st.global.u32 	[%rd1], %r10;
	setp.gt.u32 	%p2, %r2, 31;
	shl.b32 	%r11, %r2, 2;
	mov.u32 	%r12, _ZZ16tiledConvolutionPiS_E4tile;
	add.s32 	%r4, %r12, %r11;
	cvta.to.global.u64 	%rd7, %rd3;
	add.s64 	%rd2, %rd7, %rd6;
	@%p2 bra 	$L__BB2_5;
	setp.eq.s32 	%p4, %r1, 0;
	mov.b32 	%r209, 0;
	@%p4 bra 	$L__BB2_4;
	ld.global.u32 	%r209, [%rd2+-128];
$L__BB2_4:
	st.shared.u32 	[%r4], %r209;
	bra.uni 	$L__BB2_8;
$L__BB2_5:
	setp.gt.s32 	%p3, %r3, 65535;
	mov.b32 	%r210, 0;
	@%p3 bra 	$L__BB2_7;
	ld.global.u32 	%r210, [%rd2+128];
$L__BB2_7:
	st.shared.u32 	[%r4+256], %r210;
$L__BB2_8:
	ld.global.u32 	%r15, [%rd2];
	st.shared.u32 	[%r4+128], %r15;
	bar.sync 	0;
	ld.global.u32 	%r16, [%rd1];
	ld.const.u32 	%r17, [MASK];
	ld.shared.u32 	%r18, [%r4];
	mad.lo.s32 	%r19, %r18, %r17, %r16;
	ld.const.u32 	%r20, [MASK+4];
	ld.shared.u32 	%r21, [%r4+4];
	mad.lo.s32 	%r22, %r21, %r20, %r19;
	ld.const.u32 	%r23, [MASK+8];
	ld.shared.u32 	%r24, [%r4+8];
	mad.lo.s32 	%r25, %r24, %r23, %r22;
	ld.const.u32 	%r26, [MASK+12];
	ld.shared.u32 	%r27, [%r4+12];
	mad.lo.s32 	%r28, %r27, %r26, %r25;
	ld.const.u32 	%r29, [MASK+16];
	ld.shared.u32 	%r30, [%r4+16];
	mad.lo.s32 	%r31, %r30, %r29, %r28;
	ld.const.u32 	%r32, [MASK+20];
	ld.shared.u32 	%r33, [%r4+20];
	mad.lo.s32 	%r34, %r33, %r32, %r31;
	ld.const.u32 	%r35, [MASK+24];
	ld.shared.u32 	%r36, [%r4+24];
	mad.lo.s32 	%r37, %r36, %r35, %r34;
	ld.const.u32 	%r38, [MASK+28];
	ld.shared.u32 	%r39, [%r4+28];
	mad.lo.s32 	%r40, %r39, %r38, %r37;
	ld.const.u32 	%r41, [MASK+32];
	ld.shared.u32 	%r42, [%r4+32];
	mad.lo.s32 	%r43, %r42, %r41, %r40;
	ld.const.u32 	%r44, [MASK+36];
	ld.shared.u32 	%r45, [%r4+36];
	mad.lo.s32 	%r46, %r45, %r44, %r43;
	ld.const.u32 	%r47, [MASK+40];
	ld.shared.u32 	%r48, [%r4+40];
	mad.lo.s32 	%r49, %r48, %r47, %r46;
	ld.const.u32 	%r50, [MASK+44];
	ld.shared.u32 	%r51, [%r4+44];
	mad.lo.s32 	%r52, %r51, %r50, %r49;
	ld.const.u32 	%r53, [MASK+48];
	ld.shared.u32 	%r54, [%r4+48];
	mad.lo.s32 	%r55, %r54, %r53, %r52;
	ld.const.u32 	%r56, [MASK+52];
	ld.shared.u32 	%r57, [%r4+52];
	mad.lo.s32 	%r58, %r57, %r56, %r55;
	ld.const.u32 	%r59, [MASK+56];
	ld.shared.u32 	%r60, [%r4+56];
	mad.lo.s32 	%r61, %r60, %r59, %r58;
	ld.const.u32 	%r62, [MASK+60];
	ld.shared.u32 	%r63, [%r4+60];
	mad.lo.s32 	%r64, %r63, %r62, %r61;
	ld.const.u32 	%r65, [MASK+64];
	ld.shared.u32 	%r66, [%r4+64];
	mad.lo.s32 	%r67, %r66, %r65, %r64;
	ld.const.u32 	%r68, [MASK+68];
	ld.shared.u32 	%r69, [%r4+68];
	mad.lo.s32 	%r70, %r69, %r68, %r67;
	ld.const.u32 	%r71, [MASK+72];
	ld.shared.u32 	%r72, [%r4+72];
	mad.lo.s32 	%r73, %r72, %r71, %r70;
	ld.const.u32 	%r74, [MASK+76];
	ld.shared.u32 	%r75, [%r4+76];
	mad.lo.s32 	%r76, %r75, %r74, %r73;
	ld.const.u32 	%r77, [MASK+80];
	ld.shared.u32 	%r78, [%r4+80];
	mad.lo.s32 	%r79, %r78, %r77, %r76;
	ld.const.u32 	%r80, [MASK+84];
	ld.shared.u32 	%r81, [%r4+84];
	mad.lo.s32 	%r82, %r81, %r80, %r79;
	ld.const.u32 	%r83, [MASK+88];
	ld.shared.u32 	%r84, [%r4+88];
	mad.lo.s32 	%r85, %r84, %r83, %r82;
	ld.const.u32 	%r86, [MASK+92];
	ld.shared.u32 	%r87, [%r4+92];
	mad.lo.s32 	%r88, %r87, %r86, %r85;
	ld.const.u32 	%r89, [MASK+96];
	ld.shared.u32 	%r90, [%r4+96];
	mad.lo.s32 	%r91, %r90, %r89, %r88;
	ld.const.u32 	%r92, [MASK+100];
	ld.shared.u32 	%r93, [%r4+100];
	mad.lo.s32 	%r94, %r93, %r92, %r91;
	ld.const.u32 	%r95, [MASK+104];
	ld.shared.u32 	%r96, [%r4+104];
	mad.lo.s32 	%r97, %r96, %r95, %r94;
	ld.const.u32 	%r98, [MASK+108];
	ld.shared.u32 	%r99, [%r4+108];
	mad.lo.s32 	%r100, %r99, %r98, %r97;
	ld.const.u32 	%r101, [MASK+112];
	ld.shared.u32 	%r102, [%r4+112];
	mad.lo.s32 	%r103, %r102, %r101, %r100;
	ld.const.u32 	%r104, [MASK+116];
	ld.shared.u32 	%r105, [%r4+116];
	mad.lo.s32 	%r106, %r105, %r104, %r103;
	ld.const.u32 	%r107, [MASK+120];
	ld.shared.u32 	%r108, [%r4+120];
	mad.lo.s32 	%r109, %r108, %r107, %r106;
	ld.const.u32 	%r110, [MASK+124];
	ld.shared.u32 	%r111, [%r4+124];
	mad.lo.s32 	%r112, %r111, %r110, %r109;
	ld.const.u32 	%r113, [MASK+128];
	ld.shared.u32 	%r114, [%r4+128];
	mad.lo.s32 	%r115, %r114, %r113, %r112;
	ld.const.u32 	%r116, [MASK+132];
	ld.shared.u32 	%r117, [%r4+132];
	mad.lo.s32 	%r118, %r117, %r116, %r115;
	ld.const.u32 	%r119, [MASK+136];
	ld.shared.u32 	%r120, [%r4+136];
	mad.lo.s32 	%r121, %r120, %r119, %r118;
	ld.const.u32 	%r122, [MASK+140];
	ld.shared.u32 	%r123, [%r4+140];
	mad.lo.s32 	%r124, %r123, %r122, %r121;
	ld.const.u32 	%r125, [MASK+144];
	ld.shared.u32 	%r126, [%r4+144];
	mad.lo.s32 	%r127, %r126, %r125, %r124;
	ld.const.u32 	%r128, [MASK+148];
	ld.shared.u32 	%r129, [%r4+148];
	mad.lo.s32 	%r130, %r129, %r128, %r127;
	ld.const.u32 	%r131, [MASK+152];
	ld.shared.u32 	%r132, [%r4+152];
	mad.lo.s32 	%r133, %r132, %r131, %r130;
	ld.const.u32 	%r134, [MASK+156];
	ld.shared.u32 	%r135, [%r4+156];
	mad.lo.s32 	%r136, %r135, %r134, %r133;
	ld.const.u32 	%r137, [MASK+160];
	ld.shared.u32 	%r138, [%r4+160];
	mad.lo.s32 	%r139, %r138, %r137, %r136;
	ld.const.u32 	%r140, [MASK+164];
	ld.shared.u32 	%r141, [%r4+164];
	mad.lo.s32 	%r142, %r141, %r140, %r139;
	ld.const.u32 	%r143, [MASK+168];
	ld.shared.u32 	%r144, [%r4+168];
	mad.lo.s32 	%r145, %r144, %r143, %r142;
	ld.const.u32 	%r146, [MASK+172];
	ld.shared.u32 	%r147, [%r4+172];
	mad.lo.s32 	%r148, %r147, %r146, %r145;
	ld.const.u32 	%r149, [MASK+176];
	ld.shared.u32 	%r150, [%r4+176];
	mad.lo.s32 	%r151, %r150, %r149, %r148;
	ld.const.u32 	%r152, [MASK+180];
	ld.shared.u32 	%r153, [%r4+180];
	mad.lo.s32 	%r154, %r153, %r152, %r151;
	ld.const.u32 	%r155, [MASK+184];
	ld.shared.u32 	%r156, [%r4+184];
	mad.lo.s32 	%r157, %r156, %r155, %r154;
	ld.const.u32 	%r158, [MASK+188];
	ld.shared.u32 	%r159, [%r4+188];
	mad.lo.s32 	%r160, %r159, %r158, %r157;
	ld.const.u32 	%r161, [MASK+192];
	ld.shared.u32 	%r162, [%r4+192];
	mad.lo.s32 	%r163, %r162, %r161, %r160;
	ld.const.u32 	%r164, [MASK+196];
	ld.shared.u32 	%r165, [%r4+196];
	mad.lo.s32 	%r166, %r165, %r164, %r163;
	ld.const.u32 	%r167, [MASK+200];
	ld.shared.u32 	%r168, [%r4+200];
	mad.lo.s32 	%r169, %r168, %r167, %r166;
	ld.const.u32 	%r170, [MASK+204];
	ld.shared.u32 	%r171, [%r4+204];
	mad.lo.s32 	%r172, %r171, %r170, %r169;
	ld.const.u32 	%r173, [MASK+208];
	ld.shared.u32 	%r174, [%r4+208];
	mad.lo.s32 	%r175, %r174, %r173, %r172;
	ld.const.u32 	%r176, [MASK+212];
	ld.shared.u32 	%r177, [%r4+212];
	mad.lo.s32 	%r178, %r177, %r176, %r175;
	ld.const.u32 	%r179, [MASK+216];
	ld.shared.u32 	%r180, [%r4+216];
	mad.lo.s32 	%r181, %r180, %r179, %r178;
	ld.const.u32 	%r182, [MASK+220];
	ld.shared.u32 	%r183, [%r4+220];
	mad.lo.s32 	%r184, %r183, %r182, %r181;
	ld.const.u32 	%r185, [MASK+224];
	ld.shared.u32 	%r186, [%r4+224];
	mad.lo.s32 	%r187, %r186, %r185, %r184;
	ld.const.u32 	%r188, [MASK+228];
	ld.shared.u32 	%r189, [%r4+228];
	mad.lo.s32 	%r190, %r189, %r188, %r187;
	ld.const.u32 	%r191, [MASK+232];
	ld.shared.u32 	%r192, [%r4+232];
	mad.lo.s32 	%r193, %r192, %r191, %r190;
	ld.const.u32 	%r194, [MASK+236];
	ld.shared.u32 	%r195, [%r4+236];
	mad.lo.s32 	%r196, %r195, %r194, %r193;
	ld.const.u32 	%r197, [MASK+240];
	ld.shared.u32 	%r198, [%r4+240];
	mad.lo.s32 	%r199, %r198, %r197, %r196;
	ld.const.u32 	%r200, [MASK+244];
	ld.shared.u32 	%r201, [%r4+244];
	mad.lo.s32 	%r202, %r201, %r200, %r199;
	ld.const.u32 	%r203, [MASK+248];
	ld.shared.u32 	%r204, [%r4+248];
	mad.lo.s32 	%r205, %r204, %r203, %r202;
	ld.const.u32 	%r206, [MASK+252];
	ld.shared.u32 	%r207, [%r4+252];
	mad.lo.s32 	%r208, %r207, %r206, %r205;
	st.global.u32 	[%rd1], %r208;
$L__BB2_9:
	ret;

}
	// .globl	_Z13convolution1DPiS_i
.visible .entry _Z13convolution1DPiS_i(
	.param .u64 .ptr .align 1 _Z13convolution1DPiS_i_param_0,
	.param .u64 .ptr .align 1 _Z13convolution1DPiS_i_param_1,
	.param .u32 _Z13convolution1DPiS_i_param_2
)
{
	.reg .pred 	%p<6>;
	.reg .b32 	%r<44>;
	.reg .b32 	%f<26>;
	.reg .b64 	%rd<17>;
	// demoted variable
	.shared .align 4 .b8 _ZZ13convolution1DPiS_iE4tile[512];
	ld.param.u64 	%rd3, [_Z13convolution1DPiS_i_param_0];
	ld.param.u64 	%rd4, [_Z13convolution1DPiS_i_param_1];
	ld.param.u32 	%r16, [_Z13convolution1DPiS_i_param_2];
	cvta.to.global.u64 	%rd1, %rd4;
	mov.u32 	%r1, %ntid.x;
	mov.u32 	%r17, %ctaid.x;
	mul.lo.s32 	%r2, %r1, %r17;
	mov.u32 	%r3, %tid.x;
	add.s32 	%r4, %r2, %r3;
	setp.gt.u32 	%p1, %r3, 31;
	shl.b32 	%r18, %r3, 2;
	mov.u32 	%r19, _ZZ13convolution1DPiS_iE4tile;
	add.s32 	%r5, %r19, %r18;
	@%p1 bra 	$L__BB3_4;
	add.s32 	%r24, %r2, -32;
	setp.lt.s32 	%p4, %r24, 0;
	mov.f32 	%f24, 0f00000000;
	@%p4 bra 	$L__BB3_3;
	add.s32 	%r25, %r4, -32;
	mul.wide.u32 	%rd7, %r25, 4;
	add.s64 	%rd8, %rd1, %rd7;
	ld.global.u32 	%r26, [%rd8];
	cvt.rn.f32.s32 	%f24, %r26;
$L__BB3_3:
	st.shared.f32 	[%r5], %f24;
	bra.uni 	$L__BB3_8;
$L__BB3_4:
	add.s32 	%r20, %r1, -32;
	setp.lt.u32 	%p2, %r3, %r20;
	@%p2 bra 	$L__BB3_8;
	add.s32 	%r21, %r2, %r1;
	setp.ge.s32 	%p3, %r21, %r16;
	mov.f32 	%f25, 0f00000000;
	@%p3 bra 	$L__BB3_7;
	add.s32 	%r22, %r4, 32;
	mul.wide.u32 	%rd5, %r22, 4;
	add.s64 	%rd6, %rd1, %rd5;
	ld.global.u32 	%r23, [%rd6];
	cvt.rn.f32.s32 	%f25, %r23;
$L__BB3_7:
	st.shared.f32 	[%r5+252], %f25;
$L__BB3_8:
	mul.wide.u32 	%rd9, %r4, 4;
	add.s64 	%rd10, %rd1, %rd9;
	ld.global.u32 	%r30, [%rd10];
	cvt.rn.f32.s32 	%f7, %r30;
	st.shared.f32 	[%r5+128], %f7;
	bar.sync 	0;
	add.s32 	%r33, %r18, %r19;
	add.s32 	%r40, %r33, 8;
	mov.b32 	%r43, 0;
	mov.b32 	%r42, -32;
	mov.b32 	%r41, 8;
	mov.u64 	%rd12, MASK;
$L__BB3_9:
	mul.wide.s32 	%rd11, %r42, 4;
	add.s64 	%rd13, %rd12, %rd11;
	add.s64 	%rd2, %rd13, 140;
	ld.shared.f32 	%f8, [%r40+-8];
	ld.const.u32 	%r34, [%rd13+128];
	cvt.rn.f32.s32 	%f9, %r34;
	cvt.rn.f32.s32 	%f10, %r43;
	fma.rn.f32 	%f11, %f8, %f9, %f10;
	cvt.rzi.s32.f32 	%r11, %f11;
	setp.eq.s32 	%p5, %r41, 264;
	@%p5 bra 	$L__BB3_11;
	ld.shared.f32 	%f12, [%r40+-4];
	ld.const.u32 	%r35, [%rd2+-8];
	cvt.rn.f32.s32 	%f13, %r35;
	cvt.rn.f32.s32 	%f14, %r11;
	fma.rn.f32 	%f15, %f12, %f13, %f14;
	cvt.rzi.s32.f32 	%r36, %f15;
	ld.shared.f32 	%f16, [%r40];
	ld.const.u32 	%r37, [%rd2+-4];
	cvt.rn.f32.s32 	%f17, %r37;
	cvt.rn.f32.s32 	%f18, %r36;
	fma.rn.f32 	%f19, %f16, %f17, %f18;
	cvt.rzi.s32.f32 	%r38, %f19;
	ld.shared.f32 	%f20, [%r40+4];
	ld.const.u32 	%r39, [%rd2];
	cvt.rn.f32.s32 	%f21, %r39;
	cvt.rn.f32.s32 	%f22, %r38;
	fma.rn.f32 	%f23, %f20, %f21, %f22;
	cvt.rzi.s32.f32 	%r43, %f23;
	add.s32 	%r42, %r42, 4;
	add.s32 	%r41, %r41, 16;
	add.s32 	%r40, %r40, 16;
	bra.uni 	$L__BB3_9;
$L__BB3_11:
	cvta.to.global.u64 	%rd14, %rd3;
	add.s64 	%rd16, %rd14, %rd9;
	st.global.u32 	[%rd16], %r11;
	ret;

}


// ===== COMPILED SASS (sm_100) =====

	.target	sm_100

	.elftype	@"ET_EXEC"


//--------------------- .note.nv.tkinfo           --------------------------
	.section	.note.nv.tkinfo,"",@"SHT_NOTE"
	.sectionflags	@"SHF_NOTE_NV_TKINFO"
	.tkinfo
        /*0018*/ 	.word	0x00000002
        /*0030*/ 	.string	""
        /*0030*/ 	.string	"ptxas"
        /*0030*/ 	.string	"Cuda compilation tools, release 13.0, V13.0.88"
        /*0030*/ 	.string	"Build cuda_13.0.r13.0/compiler.36424714_0"
        /*0030*/ 	.string	"-arch sm_100 -m 64 "



//--------------------- .note.nv.cuinfo           --------------------------
	.section	.note.nv.cuinfo,"",@"SHT_NOTE"
	.sectionflags	@"SHF_NOTE_NV_CUINFO"
        /*0018*/ 	.short	0x0002
        /*001a*/ 	.short	0x0064
        /*001c*/ 	.short	0x0082
	.zero		2


//--------------------- .nv.info                  --------------------------
	.section	.nv.info,"",@"SHT_CUDA_INFO"
	.align	4


	//----- nvinfo : EIATTR_REGCOUNT
	.align		4
        /*0000*/ 	.byte	0x04, 0x2f
        /*0002*/ 	.short	(.L_2 - .L_1)
	.align		4
.L_1:
        /*0004*/ 	.word	index@(_Z16convolution_easyPiS_S_)
        /*0008*/ 	.word	0x00000020


	//----- nvinfo : EIATTR_FRAME_SIZE
	.align		4
.L_2:
        /*000c*/ 	.byte	0x04, 0x11
        /*000e*/ 	.short	(.L_4 - .L_3)
	.align		4
.L_3:
        /*0010*/ 	.word	index@(_Z16convolution_easyPiS_S_)
        /*0014*/ 	.word	0x00000000


	//----- nvinfo : EIATTR_REGCOUNT
	.align		4
.L_4:
        /*0018*/ 	.byte	0x04, 0x2f
        /*001a*/ 	.short	(.L_6 - .L_5)
	.align		4
.L_5:
        /*001c*/ 	.word	index@(_Z21convolution_alternatePiS_S_)
        /*0020*/ 	.word	0x00000020


	//----- nvinfo : EIATTR_FRAME_SIZE
	.align		4
.L_6:
        /*0024*/ 	.byte	0x04, 0x11
        /*0026*/ 	.short	(.L_8 - .L_7)
	.align		4
.L_7:
        /*0028*/ 	.word	index@(_Z21convolution_alternatePiS_S_)
        /*002c*/ 	.word	0x00000000


	//----- nvinfo : EIATTR_REGCOUNT
	.align		4
.L_8:
        /*0030*/ 	.byte	0x04, 0x2f
        /*0032*/ 	.short	(.L_10 - .L_9)
	.align		4
.L_9:
        /*0034*/ 	.word	index@(_Z16tiledConvolutionPiS_)
        /*0038*/ 	.word	0x00000013


	//----- nvinfo : EIATTR_FRAME_SIZE
	.align		4
.L_10:
        /*003c*/ 	.byte	0x04, 0x11
        /*003e*/ 	.short	(.L_12 - .L_11)
	.align		4
.L_11:
        /*0040*/ 	.word	index@(_Z16tiledConvolutionPiS_)
        /*0044*/ 	.word	0x00000000


	//----- nvinfo : EIATTR_REGCOUNT
	.align		4
.L_12:
        /*0048*/ 	.byte	0x04, 0x2f
        /*004a*/ 	.short	(.L_14 - .L_13)
	.align		4
.L_13:
        /*004c*/ 	.word	index@(_Z13convolution1DPiS_i)
        /*0050*/ 	.word	0x0000000e


	//----- nvinfo : EIATTR_FRAME_SIZE
	.align		4
.L_14:
        /*0054*/ 	.byte	0x04, 0x11
        /*0056*/ 	.short	(.L_16 - .L_15)
	.align		4
.L_15:
        /*0058*/ 	.word	index@(_Z13convolution1DPiS_i)
        /*005c*/ 	.word	0x00000000


	//----- nvinfo : EIATTR_MIN_STACK_SIZE
	.align		4
.L_16:
        /*0060*/ 	.byte	0x04, 0x12
        /*0062*/ 	.short	(.L_18 - .L_17)
	.align		4
.L_17:
        /*0064*/ 	.word	index@(_Z13convolution1DPiS_i)
        /*0068*/ 	.word	0x00000000


	//----- nvinfo : EIATTR_MIN_STACK_SIZE
	.align		4
.L_18:
        /*006c*/ 	.byte	0x04, 0x12
        /*006e*/ 	.short	(.L_20 - .L_19)
	.align		4
.L_19:
        /*0070*/ 	.word	index@(_Z16tiledConvolutionPiS_)
        /*0074*/ 	.word	0x00000000


	//----- nvinfo : EIATTR_MIN_STACK_SIZE
	.align		4
.L_20:
        /*0078*/ 	.byte	0x04, 0x12
        /*007a*/ 	.short	(.L_22 - .L_21)
	.align		4
.L_21:
        /*007c*/ 	.word	index@(_Z21convolution_alternatePiS_S_)
        /*0080*/ 	.word	0x00000000


	//----- nvinfo : EIATTR_MIN_STACK_SIZE
	.align		4
.L_22:
        /*0084*/ 	.byte	0x04, 0x12
        /*0086*/ 	.short	(.L_24 - .L_23)
	.align		4
.L_23:
        /*0088*/ 	.word	index@(_Z16convolution_easyPiS_S_)
        /*008c*/ 	.word	0x00000000
.L_24:


//--------------------- .nv.compat                --------------------------
	.section	.nv.compat,"",@"SHT_CUDA_COMPAT_INFO"
	.align	4
        /*0000*/ 	.byte	0x02, 0x09, 0x00, 0x00, 0x02, 0x02, 0x01, 0x00, 0x02, 0x05, 0x05, 0x00, 0x03, 0x07, 0x01, 0x01
        /*0010*/ 	.byte	0x02, 0x03, 0x00, 0x00, 0x02, 0x06, 0x01, 0x00, 0x04, 0x0b, 0x08, 0x00, 0x09, 0x00, 0x00, 0x00
        /*0020*/ 	.byte	0x00, 0x00, 0x00, 0x00


//--------------------- .nv.info._Z13convolution1DPiS_i --------------------------
	.section	.nv.info._Z13convolution1DPiS_i,"",@"SHT_CUDA_INFO"
	.sectionflags	@""
	.align	4


	//----- nvinfo : EIATTR_CUDA_API_VERSION
	.align		4
        /*0000*/ 	.byte	0x04, 0x37
        /*0002*/ 	.short	(.L_26 - .L_25)
.L_25:
        /*0004*/ 	.word	0x00000082


	//----- nvinfo : EIATTR_KPARAM_INFO
	.align		4
.L_26:
        /*0008*/ 	.byte	0x04, 0x17
        /*000a*/ 	.short	(.L_28 - .L_27)
.L_27:
        /*000c*/ 	.word	0x00000000
        /*0010*/ 	.short	0x0002
        /*0012*/ 	.short	0x0010
        /*0014*/ 	.byte	0x00, 0xf0, 0x11, 0x00


	//----- nvinfo : EIATTR_KPARAM_INFO
	.align		4
.L_28:
        /*0018*/ 	.byte	0x04, 0x17
        /*001a*/ 	.short	(.L_30 - .L_29)
.L_29:
        /*001c*/ 	.word	0x00000000
        /*0020*/ 	.short	0x0001
        /*0022*/ 	.short	0x0008
        /*0024*/ 	.byte	0x00, 0xf5, 0x21, 0x00


	//----- nvinfo : EIATTR_KPARAM_INFO
	.align		4
.L_30:
        /*0028*/ 	.byte	0x04, 0x17
        /*002a*/ 	.short	(.L_32 - .L_31)
.L_31:
        /*002c*/ 	.word	0x00000000
        /*0030*/ 	.short	0x0000
        /*0032*/ 	.short	0x0000
        /*0034*/ 	.byte	0x00, 0xf5, 0x21, 0x00


	//----- nvinfo : EIATTR_SPARSE_MMA_MASK
	.align		4
.L_32:
        /*0038*/ 	.byte	0x03, 0x50
        /*003a*/ 	.short	0x0000


	//----- nvinfo : EIATTR_MAXREG_COUNT
	.align		4
        /*003c*/ 	.byte	0x03, 0x1b
        /*003e*/ 	.short	0x00ff


	//----- nvinfo : EIATTR_NUM_BARRIERS
	.align		4
        /*0040*/ 	.byte	0x02, 0x4c
        /*0042*/ 	.byte	0x01
	.zero		1


	//----- nvinfo : EIATTR_MERCURY_ISA_VERSION
	.align		4
        /*0044*/ 	.byte	0x03, 0x5f
        /*0046*/ 	.short	0x0101


	//----- nvinfo : EIATTR_VRC_CTA_INIT_COUNT
	.align		4
        /*0048*/ 	.byte	0x02, 0x4a
	.zero		1
	.zero		1


	//----- nvinfo : EIATTR_EXIT_INSTR_OFFSETS
	.align		4
        /*004c*/ 	.byte	0x04, 0x1c
        /*004e*/ 	.short	(.L_34 - .L_33)


	//   ....[0]....
.L_33:
        /*0050*/ 	.word	0x00001860


	//----- nvinfo : EIATTR_CRS_STACK_SIZE
	.align		4
.L_34:
        /*0054*/ 	.byte	0x04, 0x1e
        /*0056*/ 	.short	(.L_36 - .L_35)
.L_35:
        /*0058*/ 	.word	0x00000000


	//----- nvinfo : EIATTR_CBANK_PARAM_SIZE
	.align		4
.L_36:
        /*005c*/ 	.byte	0x03, 0x19
        /*005e*/ 	.short	0x0014


	//----- nvinfo : EIATTR_PARAM_CBANK
	.align		4
        /*0060*/ 	.byte	0x04, 0x0a
        /*0062*/ 	.short	(.L_38 - .L_37)
	.align		4
.L_37:
        /*0064*/ 	.word	index@(.nv.constant0._Z13convolution1DPiS_i)
        /*0068*/ 	.short	0x0380
        /*006a*/ 	.short	0x0014


	//----- nvinfo : EIATTR_SW_WAR
	.align		4
.L_38:
        /*006c*/ 	.byte	0x04, 0x36
        /*006e*/ 	.short	(.L_40 - .L_39)
.L_39:
        /*0070*/ 	.word	0x00000008
.L_40:


//--------------------- .nv.info._Z16tiledConvolutionPiS_ --------------------------
	.section	.nv.info._Z16tiledConvolutionPiS_,"",@"SHT_CUDA_INFO"
	.sectionflags	@""
	.align	4


	//----- nvinfo : EIATTR_CUDA_API_VERSION
	.align		4
        /*0000*/ 	.byte	0x04, 0x37
        /*0002*/ 	.short	(.L_42 - .L_41)
.L_41:
        /*0004*/ 	.word	0x00000082


	//----- nvinfo : EIATTR_KPARAM_INFO
	.align		4
.L_42:
        /*0008*/ 	.byte	0x04, 0x17
        /*000a*/ 	.short	(.L_44 - .L_43)
.L_43:
        /*000c*/ 	.word	0x00000000
        /*0010*/ 	.short	0x0001
        /*0012*/ 	.short	0x0008
        /*0014*/ 	.byte	0x00, 0xf5, 0x21, 0x00


	//----- nvinfo : EIATTR_KPARAM_INFO
	.align		4
.L_44:
        /*0018*/ 	.byte	0x04, 0x17
        /*001a*/ 	.short	(.L_46 - .L_45)
.L_45:
        /*001c*/ 	.word	0x00000000
        /*0020*/ 	.short	0x0000
        /*0022*/ 	.short	0x0000
        /*0024*/ 	.byte	0x00, 0xf5, 0x21, 0x00


	//----- nvinfo : EIATTR_SPARSE_MMA_MASK
	.align		4
.L_46:
        /*0028*/ 	.byte	0x03, 0x50
        /*002a*/ 	.short	0x0000


	//----- nvinfo : EIATTR_MAXREG_COUNT
	.align		4
        /*002c*/ 	.byte	0x03, 0x1b
        /*002e*/ 	.short	0x00ff


	//----- nvinfo : EIATTR_NUM_BARRIERS
	.align		4
        /*0030*/ 	.byte	0x02, 0x4c
        /*0032*/ 	.byte	0x01
	.zero		1


	//----- nvinfo : EIATTR_MERCURY_ISA_VERSION
	.align		4
        /*0034*/ 	.byte	0x03, 0x5f
        /*0036*/ 	.short	0x0101


	//----- nvinfo : EIATTR_VRC_CTA_INIT_COUNT
	.align		4
        /*0038*/ 	.byte	0x02, 0x4a
	.zero		1
	.zero		1


	//----- nvinfo : EIATTR_EXIT_INSTR_OFFSETS
	.align		4
        /*003c*/ 	.byte	0x04, 0x1c
        /*003e*/ 	.short	(.L_48 - .L_47)


	//   ....[0]....
.L_47:
        /*0040*/ 	.word	0x00000060


	//   ....[1]....
        /*0044*/ 	.word	0x00000b70


	//----- nvinfo : EIATTR_CRS_STACK_SIZE
	.align		4
.L_48:
        /*0048*/ 	.byte	0x04, 0x1e
        /*004a*/ 	.short	(.L_50 - .L_49)
.L_49:
        /*004c*/ 	.word	0x00000000


	//----- nvinfo : EIATTR_CBANK_PARAM_SIZE
	.align		4
.L_50:
        /*0050*/ 	.byte	0x03, 0x19
        /*0052*/ 	.short	0x0010


	//----- nvinfo : EIATTR_PARAM_CBANK
	.align		4
        /*0054*/ 	.byte	0x04, 0x0a
        /*0056*/ 	.short	(.L_52 - .L_51)
	.align		4
.L_51:
        /*0058*/ 	.word	index@(.nv.constant0._Z16tiledConvolutionPiS_)
        /*005c*/ 	.short	0x0380
        /*005e*/ 	.short	0x0010


	//----- nvinfo : EIATTR_SW_WAR
	.align		4
.L_52:
        /*0060*/ 	.byte	0x04, 0x36
        /*0062*/ 	.short	(.L_54 - .L_53)
.L_53:
        /*0064*/ 	.word	0x00000008
.L_54:


//--------------------- .nv.info._Z21convolution_alternatePiS_S_ --------------------------
	.section	.nv.info._Z21convolution_alternatePiS_S_,"",@"SHT_CUDA_INFO"
	.sectionflags	@""
	.align	4


	//----- nvinfo : EIATTR_CUDA_API_VERSION
	.align		4
        /*0000*/ 	.byte	0x04, 0x37
        /*0002*/ 	.short	(.L_56 - .L_55)
.L_55:
        /*0004*/ 	.word	0x00000082


	//----- nvinfo : EIATTR_KPARAM_INFO
	.align		4
.L_56:
        /*0008*/ 	.byte	0x04, 0x17
        /*000a*/ 	.short	(.L_58 - .L_57)
.L_57:
        /*000c*/ 	.word	0x00000000
        /*0010*/ 	.short	0x0002
        /*0012*/ 	.short	0x0010
        /*0014*/ 	.byte	0x00, 0xf5, 0x21, 0x00


	//----- nvinfo : EIATTR_KPARAM_INFO
	.align		4
.L_58:
        /*0018*/ 	.byte	0x04, 0x17
        /*001a*/ 	.short	(.L_60 - .L_59)
.L_59:
        /*001c*/ 	.word	0x00000000
        /*0020*/ 	.short	0x0001
        /*0022*/ 	.short	0x0008
        /*0024*/ 	.byte	0x00, 0xf5, 0x21, 0x00


	//----- nvinfo : EIATTR_KPARAM_INFO
	.align		4
.L_60:
        /*0028*/ 	.byte	0x04, 0x17
        /*002a*/ 	.short	(.L_62 - .L_61)
.L_61:
        /*002c*/ 	.word	0x00000000
        /*0030*/ 	.short	0x0000
        /*0032*/ 	.short	0x0000
        /*0034*/ 	.byte	0x00, 0xf5, 0x21, 0x00


	//----- nvinfo : EIATTR_SPARSE_MMA_MASK
	.align		4
.L_62:
        /*0038*/ 	.byte	0x03, 0x50
        /*003a*/ 	.short	0x0000


	//----- nvinfo : EIATTR_MAXREG_COUNT
	.align		4
        /*003c*/ 	.byte	0x03, 0x1b
        /*003e*/ 	.short	0x00ff


	//----- nvinfo : EIATTR_MERCURY_ISA_VERSION
	.align		4
        /*0040*/ 	.byte	0x03, 0x5f
        /*0042*/ 	.short	0x0101


	//----- nvinfo : EIATTR_VRC_CTA_INIT_COUNT
	.align		4
        /*0044*/ 	.byte	0x02, 0x4a
	.zero		1
	.zero		1


	//----- nvinfo : EIATTR_EXIT_INSTR_OFFSETS
	.align		4
        /*0048*/ 	.byte	0x04, 0x1c
        /*004a*/ 	.short	(.L_64 - .L_63)


	//   ....[0]....
.L_63:
        /*004c*/ 	.word	0x00000490


	//----- nvinfo : EIATTR_CBANK_PARAM_SIZE
	.align		4
.L_64:
        /*0050*/ 	.byte	0x03, 0x19
        /*0052*/ 	.short	0x0018


	//----- nvinfo : EIATTR_PARAM_CBANK
	.align		4
        /*0054*/ 	.byte	0x04, 0x0a
        /*0056*/ 	.short	(.L_66 - .L_65)
	.align		4
.L_65:
        /*0058*/ 	.word	index@(.nv.constant0._Z21convolution_alternatePiS_S_)
        /*005c*/ 	.short	0x0380
        /*005e*/ 	.short	0x0018


	//----- nvinfo : EIATTR_SW_WAR
	.align		4
.L_66:
        /*0060*/ 	.byte	0x04, 0x36
        /*0062*/ 	.short	(.L_68 - .L_67)
.L_67:
        /*0064*/ 	.word	0x00000008
.L_68:


//--------------------- .nv.info._Z16convolution_easyPiS_S_ --------------------------
	.section	.nv.info._Z16convolution_easyPiS_S_,"",@"SHT_CUDA_INFO"
	.sectionflags	@""
	.align	4


	//----- nvinfo : EIATTR_CUDA_API_VERSION
	.align		4
        /*0000*/ 	.byte	0x04, 0x37
        /*0002*/ 	.short	(.L_70 - .L_69)
.L_69:
        /*0004*/ 	.word	0x00000082


	//----- nvinfo : EIATTR_KPARAM_INFO
	.align		4
.L_70:
        /*0008*/ 	.byte	0x04, 0x17
        /*000a*/ 	.short	(.L_72 - .L_71)
.L_71:
        /*000c*/ 	.word	0x00000000
        /*0010*/ 	.short	0x0002
        /*0012*/ 	.short	0x0010
        /*0014*/ 	.byte	0x00, 0xf5, 0x21, 0x00


	//----- nvinfo : EIATTR_KPARAM_INFO
	.align		4
.L_72:
        /*0018*/ 	.byte	0x04, 0x17
        /*001a*/ 	.short	(.L_74 - .L_73)
.L_73:
        /*001c*/ 	.word	0x00000000
        /*0020*/ 	.short	0x0001
        /*0022*/ 	.short	0x0008
        /*0024*/ 	.byte	0x00, 0xf5, 0x21, 0x00


	//----- nvinfo : EIATTR_KPARAM_INFO
	.align		4
.L_74:
        /*0028*/ 	.byte	0x04, 0x17
        /*002a*/ 	.short	(.L_76 - .L_75)
.L_75:
        /*002c*/ 	.word	0x00000000
        /*0030*/ 	.short	0x0000
        /*0032*/ 	.short	0x0000
        /*0034*/ 	.byte	0x00, 0xf5, 0x21, 0x00


	//----- nvinfo : EIATTR_SPARSE_MMA_MASK
	.align		4
.L_76:
        /*0038*/ 	.byte	0x03, 0x50
        /*003a*/ 	.short	0x0000


	//----- nvinfo : EIATTR_MAXREG_COUNT
	.align		4
        /*003c*/ 	.byte	0x03, 0x1b
        /*003e*/ 	.short	0x00ff


	//----- nvinfo : EIATTR_MERCURY_ISA_VERSION
	.align		4
        /*0040*/ 	.byte	0x03, 0x5f
        /*0042*/ 	.short	0x0101


	//----- nvinfo : EIATTR_VRC_CTA_INIT_COUNT
	.align		4
        /*0044*/ 	.byte	0x02, 0x4a
	.zero		1
	.zero		1


	//----- nvinfo : EIATTR_EXIT_INSTR_OFFSETS
	.align		4
        /*0048*/ 	.byte	0x04, 0x1c
        /*004a*/ 	.short	(.L_78 - .L_77)


	//   ....[0]....
.L_77:
        /*004c*/ 	.word	0x00000060


	//   ....[1]....
        /*0050*/ 	.word	0x00001a10


	//----- nvinfo : EIATTR_CBANK_PARAM_SIZE
	.align		4
.L_78:
        /*0054*/ 	.byte	0x03, 0x19
        /*0056*/ 	.short	0x0018


	//----- nvinfo : EIATTR_PARAM_CBANK
	.align		4
        /*0058*/ 	.byte	0x04, 0x0a
        /*005a*/ 	.short	(.L_80 - .L_79)
	.align		4
.L_79:
        /*005c*/ 	.word	index@(.nv.constant0._Z16convolution_easyPiS_S_)
        /*0060*/ 	.short	0x0380
        /*0062*/ 	.short	0x0018


	//----- nvinfo : EIATTR_SW_WAR
	.align		4
.L_80:
        /*0064*/ 	.byte	0x04, 0x36
        /*0066*/ 	.short	(.L_82 - .L_81)
.L_81:
        /*0068*/ 	.word	0x00000008
.L_82:


//--------------------- .nv.callgraph             --------------------------
	.section	.nv.callgraph,"",@"SHT_CUDA_CALLGRAPH"
	.align	4
	.sectionentsize	8
	.align		4
        /*0000*/ 	.word	0x00000000
	.align		4
        /*0004*/ 	.word	0xffffffff
	.align		4
        /*0008*/ 	.word	0x00000000
	.align		4
        /*000c*/ 	.word	0xfffffffe
	.align		4
        /*0010*/ 	.word	0x00000000
	.align		4
        /*0014*/ 	.word	0xfffffffd
	.align		4
        /*0018*/ 	.word	0x00000000
	.align		4
        /*001c*/ 	.word	0xfffffffc


//--------------------- .nv.constant3             --------------------------
	.section	.nv.constant3,"a",@progbits
	.align	4
.nv.constant3:
	.type		MASK,@object
	.size		MASK,(.L_0 - MASK)
MASK:
	.zero		256
.L_0:


//--------------------- .text._Z13convolution1DPiS_i --------------------------
	.section	.text._Z13convolution1DPiS_i,"ax",@progbits
	.align	128
        .global         _Z13convolution1DPiS_i
        .type           _Z13convolution1DPiS_i,@function
        .size           _Z13convolution1DPiS_i,(.L_x_16 - _Z13convolution1DPiS_i)
        .other          _Z13convolution1DPiS_i,@"STO_CUDA_ENTRY STV_DEFAULT"
_Z13convolution1DPiS_i:
.text._Z13convolution1DPiS_i:
[----:B------:R-:W-:Y:S01]  /*0000*/  LDC R1, c[0x0][0x37c] ;  /* 0x0000df00ff017b82 */ /* 0x000fe20000000800 */
[----:B------:R-:W0:Y:S07]  /*0010*/  S2R R0, SR_TID.X ;  /* 0x0000000000007919 */ /* 0x000e2e0000002100 */
[----:B------:R-:W1:Y:S01]  /*0020*/  S2UR UR6, SR_CgaCtaId ;  /* 0x00000000000679c3 */ /* 0x000e620000008800 */
[----:B------:R-:W2:Y:S01]  /*0030*/  LDCU UR7, c[0x0][0x360] ;  /* 0x00006c00ff0777ac */ /* 0x000ea20008000800 */
[----:B------:R-:W-:Y:S01]  /*0040*/  BSSY.RECONVERGENT B0, `(.L_x_0) ;  /* 0x0000023000007945 */ /* 0x000fe20003800200 */
[----:B------:R-:W-:Y:S01]  /*0050*/  UMOV UR5, 0x400 ;  /* 0x0000040000057882 */ /* 0x000fe20000000000 */
[----:B------:R-:W3:Y:S04]  /*0060*/  LDCU.64 UR8, c[0x0][0x358] ;  /* 0x00006b00ff0877ac */ /* 0x000ee80008000a00 */
[----:B------:R-:W2:Y:S01]  /*0070*/  S2UR UR4, SR_CTAID.X ;  /* 0x00000000000479c3 */ /* 0x000ea20000002500 */
[----:B-1----:R-:W-:Y:S01]  /*0080*/  ULEA UR5, UR6, UR5, 0x18 ;  /* 0x0000000506057291 */ /* 0x002fe2000f8ec0ff */
[----:B0-----:R-:W-:Y:S01]  /*0090*/  ISETP.GT.U32.AND P0, PT, R0, 0x1f, PT ;  /* 0x0000001f0000780c */ /* 0x001fe20003f04070 */
[----:B--2---:R-:W-:-:S04]  /*00a0*/  UIMAD UR4, UR7, UR4, URZ ;  /* 0x00000004070472a4 */ /* 0x004fc8000f8e02ff */
[C---:B------:R-:W-:Y:S02]  /*00b0*/  LEA R3, R0.reuse, UR5, 0x2 ;  /* 0x0000000500037c11 */ /* 0x040fe4000f8e10ff */
[----:B------:R-:W-:-:S06]  /*00c0*/  VIADD R2, R0, UR4 ;  /* 0x0000000400027c36 */ /* 0x000fcc0008000000 */
[----:B---3--:R-:W-:Y:S05]  /*00d0*/  @P0 BRA `(.L_x_1) ;  /* 0x00000000002c0947 */ /* 0x008fea0003800000 */
[----:B------:R-:W-:Y:S01]  /*00e0*/  UIADD3 UR5, UPT, UPT, UR4, -0x20, URZ ;  /* 0xffffffe004057890 */ /* 0x000fe2000fffe0ff */
[----:B------:R-:W-:-:S03]  /*00f0*/  IMAD.MOV.U32 R0, RZ, RZ, RZ ;  /* 0x000000ffff007224 */ /* 0x000fc600078e00ff */
[----:B------:R-:W-:-:S09]  /*0100*/  UISETP.GE.AND UP0, UPT, UR5, URZ, UPT ;  /* 0x000000ff0500728c */ /* 0x000fd2000bf06270 */
[----:B------:R-:W-:Y:S05]  /*0110*/  BRA.U !UP0, `(.L_x_2) ;  /* 0x0000000108147547 */ /* 0x000fea000b800000 */
[----:B------:R-:W0:Y:S01]  /*0120*/  LDC.64 R4, c[0x0][0x388] ;  /* 0x0000e200ff047b82 */ /* 0x000e220000000a00 */
[----:B------:R-:W-:-:S04]  /*0130*/  VIADD R7, R2, 0xffffffe0 ;  /* 0xffffffe002077836 */ /* 0x000fc80000000000 */
[----:B0-----:R-:W-:-:S06]  /*0140*/  IMAD.WIDE.U32 R4, R7, 0x4, R4 ;  /* 0x0000000407047825 */ /* 0x001fcc00078e0004 */
[----:B------:R-:W2:Y:S02]  /*0150*/  LDG.E R4, desc[UR8][R4.64] ;  /* 0x0000000804047981 */ /* 0x000ea4000c1e1900 */
[----:B--2---:R-:W-:-:S07]  /*0160*/  I2FP.F32.S32 R0, R4 ;  /* 0x0000000400007245 */ /* 0x004fce0000201400 */
.L_x_2:
[----:B------:R0:W-:Y:S01]  /*0170*/  STS [R3], R0 ;  /* 0x0000000003007388 */ /* 0x0001e20000000800 */
[----:B------:R-:W-:Y:S05]  /*0180*/  BRA `(.L_x_3) ;  /* 0x0000000000387947 */ /* 0x000fea0003800000 */
.L_x_1:
[----:B------:R-:W-:-:S06]  /*0190*/  UIADD3 UR5, UPT, UPT, UR7, -0x20, URZ ;  /* 0xffffffe007057890 */ /* 0x000fcc000fffe0ff */
[----:B------:R-:W-:-:S13]  /*01a0*/  ISETP.GE.U32.AND P0, PT, R0, UR5, PT ;  /* 0x0000000500007c0c */ /* 0x000fda000bf06070 */
[----:B------:R-:W-:Y:S05]  /*01b0*/  @!P0 BRA `(.L_x_3) ;  /* 0x00000000002c8947 */ /* 0x000fea0003800000 */
[----:B------:R-:W0:Y:S01]  /*01c0*/  LDCU UR6, c[0x0][0x390] ;  /* 0x00007200ff0677ac */ /* 0x000e220008000800 */
[----:B------:R-:W-:Y:S01]  /*01d0*/  IMAD.MOV.U32 R0, RZ, RZ, RZ ;  /* 0x000000ffff007224 */ /* 0x000fe200078e00ff */
[----:B------:R-:W-:-:S04]  /*01e0*/  UIADD3 UR5, UPT, UPT, UR4, UR7, URZ ;  /* 0x0000000704057290 */ /* 0x000fc8000fffe0ff */
[----:B0-----:R-:W-:-:S09]  /*01f0*/  UISETP.GE.AND UP0, UPT, UR5, UR6, UPT ;  /* 0x000000060500728c */ /* 0x001fd2000bf06270 */
[----:B------:R-:W-:Y:S05]  /*0200*/  BRA.U UP0, `(.L_x_4) ;  /* 0x0000000100147547 */ /* 0x000fea000b800000 */
[----:B------:R-:W0:Y:S01]  /*0210*/  LDC.64 R4, c[0x0][0x388] ;  /* 0x0000e200ff047b82 */ /* 0x000e220000000a00 */
[----:B------:R-:W-:-:S04]  /*0220*/  VIADD R7, R2, 0x20 ;  /* 0x0000002002077836 */ /* 0x000fc80000000000 */
[----:B0-----:R-:W-:-:S06]  /*0230*/  IMAD.WIDE.U32 R4, R7, 0x4, R4 ;  /* 0x0000000407047825 */ /* 0x001fcc00078e0004 */
[----:B------:R-:W2:Y:S02]  /*0240*/  LDG.E R4, desc[UR8][R4.64] ;  /* 0x0000000804047981 */ /* 0x000ea4000c1e1900 */
[----:B--2---:R-:W-:-:S07]  /*0250*/  I2FP.F32.S32 R0, R4 ;  /* 0x0000000400007245 */ /* 0x004fce0000201400 */
.L_x_4:
[----:B------:R1:W-:Y:S02]  /*0260*/  STS [R3+0xfc], R0 ;  /* 0x0000fc0003007388 */ /* 0x0003e40000000800 */
.L_x_3:
[----:B------:R-:W-:Y:S05]  /*0270*/  BSYNC.RECONVERGENT B0 ;  /* 0x0000000000007941 */ /* 0x000fea0003800200 */
.L_x_0:
[----:B------:R-:W2:Y:S01]  /*0280*/  LDC.64 R4, c[0x0][0x388] ;  /* 0x0000e200ff047b82 */ /* 0x000ea20000000a00 */
[----:B------:R-:W3:Y:S01]  /*0290*/  LDCU.128 UR12, c[0x3][URZ] ;  /* 0x00c00000ff0c77ac */ /* 0x000ee20008000c00 */
[----:B------:R-:W4:Y:S01]  /*02a0*/  LDCU UR5, c[0x3][0x100] ;  /* 0x00c02000ff0577ac */ /* 0x000f220008000800 */
[----:B--2---:R-:W-:-:S06]  /*02b0*/  IMAD.WIDE.U32 R4, R2, 0x4, R4 ;  /* 0x0000000402047825 */ /* 0x004fcc00078e0004 */
[----:B------:R2:W5:Y:S01]  /*02c0*/  LDG.E R4, desc[UR8][R4.64] ;  /* 0x0000000804047981 */ /* 0x000562000c1e1900 */
[----:B---3--:R-:W-:Y:S02]  /*02d0*/  I2FP.F32.S32 R7, UR12 ;  /* 0x0000000c00077c45 */ /* 0x008fe40008201400 */
[----:B--2---:R-:W-:Y:S02]  /*02e0*/  I2FP.F32.S32 R5, UR13 ;  /* 0x0000000d00057c45 */ /* 0x004fe40008201400 */
[----:B-----5:R-:W-:Y:S02]  /*02f0*/  I2FP.F32.S32 R6, R4 ;  /* 0x0000000400067245 */ /* 0x020fe40000201400 */
[----:B------:R-:W-:-:S03]  /*0300*/  I2FP.F32.S32 R4, UR14 ;  /* 0x0000000e00047c45 */ /* 0x000fc60008201400 */
[----:B------:R-:W-:Y:S01]  /*0310*/  STS [R3+0x80], R6 ;  /* 0x0000800603007388 */ /* 0x000fe20000000800 */
[----:B------:R-:W-:Y:S06]  /*0320*/  BAR.SYNC.DEFER_BLOCKING 0x0 ;  /* 0x0000000000007b1d */ /* 0x000fec0000010000 */
[----:B01----:R-:W0:Y:S04]  /*0330*/  LDS R0, [R3] ;  /* 0x0000000003007984 */ /* 0x003e280000000800 */
[----:B------:R-:W1:Y:S04]  /*0340*/  LDS R8, [R3+0x4] ;  /* 0x0000040003087984 */ /* 0x000e680000000800 */
[----:B------:R-:W2:Y:S01]  /*0350*/  LDS R9, [R3+0x8] ;  /* 0x0000080003097984 */ /* 0x000ea20000000800 */
[----:B0-----:R-:W-:-:S06]  /*0360*/  FFMA R0, R0, R7, RZ ;  /* 0x0000000700007223 */ /* 0x001fcc00000000ff */
[----:B------:R-:W0:Y:S02]  /*0370*/  F2I.TRUNC.NTZ R0, R0 ;  /* 0x0000000000007305 */ /* 0x000e24000020f100 */
[----:B0-----:R-:W-:Y:S02]  /*0380*/  I2FP.F32.S32 R7, R0 ;  /* 0x0000000000077245 */ /* 0x001fe40000201400 */
[----:B------:R-:W-:Y:S01]  /*0390*/  I2FP.F32.S32 R0, UR15 ;  /* 0x0000000f00007c45 */ /* 0x000fe20008201400 */
[----:B------:R-:W0:Y:S02]  /*03a0*/  LDCU.128 UR12, c[0x3][0x10] ;  /* 0x00c00200ff0c77ac */ /* 0x000e240008000c00 */
[----:B-1----:R-:W-:Y:S02]  /*03b0*/  FFMA R5, R8, R5, R7 ;  /* 0x0000000508057223 */ /* 0x002fe40000000007 */
[----:B------:R-:W1:Y:S04]  /*03c0*/  LDS R7, [R3+0xc] ;  /* 0x00000c0003077984 */ /* 0x000e680000000800 */
[----:B------:R-:W3:Y:S01]  /*03d0*/  F2I.TRUNC.NTZ R5, R5 ;  /* 0x0000000500057305 */ /* 0x000ee2000020f100 */
[----:B------:R-:W5:Y:S01]  /*03e0*/  LDS R8, [R3+0x10] ;  /* 0x0000100003087984 */ /* 0x000f620000000800 */
[----:B---3--:R-:W-:-:S02]  /*03f0*/  I2FP.F32.S32 R6, R5 ;  /* 0x0000000500067245 */ /* 0x008fc40000201400 */
[----:B0-----:R-:W-:-:S03]  /*0400*/  I2FP.F32.S32 R5, UR12 ;  /* 0x0000000c00057c45 */ /* 0x001fc60008201400 */
[----:B--2---:R-:W-:-:S06]  /*0410*/  FFMA R4, R9, R4, R6 ;  /* 0x0000000409047223 */ /* 0x004fcc0000000006 */
[----:B------:R-:W0:Y:S02]  /*0420*/  F2I.TRUNC.NTZ R4, R4 ;  /* 0x0000000400047305 */ /* 0x000e24000020f100 */
[----:B0-----:R-:W-:Y:S02]  /*0430*/  I2FP.F32.S32 R6, R4 ;  /* 0x0000000400067245 */ /* 0x001fe40000201400 */
[----:B------:R-:W-:Y:S03]  /*0440*/  LDS R4, [R3+0x18] ;  /* 0x0000180003047984 */ /* 0x000fe60000000800 */
[----:B-1----:R-:W-:Y:S02]  /*0450*/  FFMA R0, R7, R0, R6 ;  /* 0x0000000007007223 */ /* 0x002fe40000000006 */
[----:B------:R-:W0:Y:S04]  /*0460*/  LDS R6, [R3+0x14] ;  /* 0x0000140003067984 */ /* 0x000e280000000800 */
[----:B------:R-:W1:Y:S02]  /*0470*/  F2I.TRUNC.NTZ R0, R0 ;  /* 0x0000000000007305 */ /* 0x000e64000020f100 */
[----:B-1----:R-:W-:-:S02]  /*0480*/  I2FP.F32.S32 R7, R0 ;  /* 0x0000000000077245 */ /* 0x002fc40000201400 */
[----:B------:R-:W1:Y:S03]  /*0490*/  LDS R0, [R3+0x1c] ;  /* 0x00001c0003007984 */ /* 0x000e660000000800 */
[----:B-----5:R-:W-:Y:S01]  /*04a0*/  FFMA R5, R8, R5, R7 ;  /* 0x0000000508057223 */ /* 0x020fe20000000007 */
[----:B------:R-:W-:Y:S01]  /*04b0*/  I2FP.F32.S32 R7, UR13 ;  /* 0x0000000d00077c45 */ /* 0x000fe20008201400 */
[----:B------:R-:W2:Y:S04]  /*04c0*/  LDS R8, [R3+0x20] ;  /* 0x0000200003087984 */ /* 0x000ea80000000800 */
[----:B------:R-:W3:Y:S02]  /*04d0*/  F2I.TRUNC.NTZ R5, R5 ;  /* 0x0000000500057305 */ /* 0x000ee4000020f100 */
[----:B---3--:R-:W-:-:S02]  /*04e0*/  I2FP.F32.S32 R9, R5 ;  /* 0x0000000500097245 */ /* 0x008fc40000201400 */
[----:B------:R-:W-:-:S03]  /*04f0*/  I2FP.F32.S32 R5, UR15 ;  /* 0x0000000f00057c45 */ /* 0x000fc60008201400 */
[----:B0-----:R-:W-:Y:S01]  /*0500*/  FFMA R6, R6, R7, R9 ;  /* 0x0000000706067223 */ /* 0x001fe20000000009 */
[----:B------:R-:W-:Y:S01]  /*0510*/  I2FP.F32.S32 R7, UR14 ;  /* 0x0000000e00077c45 */ /* 0x000fe20008201400 */
[----:B------:R-:W0:Y:S04]  /*0520*/  LDCU.128 UR12, c[0x3][0x20] ;  /* 0x00c00400ff0c77ac */ /* 0x000e280008000c00 */
[----:B------:R-:W3:Y:S02]  /*0530*/  F2I.TRUNC.NTZ R6, R6 ;  /* 0x0000000600067305 */ /* 0x000ee4000020f100 */
[----:B---3--:R-:W-:Y:S02]  /*0540*/  I2FP.F32.S32 R9, R6 ;  /* 0x0000000600097245 */ /* 0x008fe40000201400 */
[----:B------:R-:W3:Y:S03]  /*0550*/  LDS R6, [R3+0x24] ;  /* 0x0000240003067984 */ /* 0x000ee60000000800 */
[----:B------:R-:W-:-:S06]  /*0560*/  FFMA R4, R4, R7, R9 ;  /* 0x0000000704047223 */ /* 0x000fcc0000000009 */
[----:B------:R-:W5:Y:S02]  /*0570*/  F2I.TRUNC.NTZ R4, R4 ;  /* 0x0000000400047305 */ /* 0x000f64000020f100 */
[----:B-----5:R-:W-:Y:S02]  /*0580*/  I2FP.F32.S32 R7, R4 ;  /* 0x0000000400077245 */ /* 0x020fe40000201400 */
[----:B------:R-:W5:Y:S03]  /*0590*/  LDS R4, [R3+0x28] ;  /* 0x0000280003047984 */ /* 0x000f660000000800 */
[----:B-1----:R-:W-:Y:S01]  /*05a0*/  FFMA R0, R0, R5, R7 ;  /* 0x0000000500007223 */ /* 0x002fe20000000007 */
[----:B0-----:R-:W-:-:S05]  /*05b0*/  I2FP.F32.S32 R5, UR12 ;  /* 0x0000000c00057c45 */ /* 0x001fca0008201400 */
[----:B------:R-:W0:Y:S02]  /*05c0*/  F2I.TRUNC.NTZ R0, R0 ;  /* 0x0000000000007305 */ /* 0x000e24000020f100 */
[----:B0-----:R-:W-:Y:S02]  /*05d0*/  I2FP.F32.S32 R7, R0 ;  /* 0x0000000000077245 */ /* 0x001fe40000201400 */
[----:B------:R-:W0:Y:S03]  /*05e0*/  LDS R0, [R3+0x2c] ;  /* 0x00002c0003007984 */ /* 0x000e260000000800 */
[----:B--2---:R-:W-:Y:S01]  /*05f0*/  FFMA R5, R8, R5, R7 ;  /* 0x0000000508057223 */ /* 0x004fe20000000007 */
[----:B------:R-:W-:Y:S01]  /*0600*/  I2FP.F32.S32 R7, UR13 ;  /* 0x0000000d00077c45 */ /* 0x000fe20008201400 */
[----:B------:R-:W1:Y:S04]  /*0610*/  LDS R8, [R3+0x30] ;  /* 0x0000300003087984 */ /* 0x000e680000000800 */
[----:B------:R-:W2:Y:S02]  /*0620*/  F2I.TRUNC.NTZ R5, R5 ;  /* 0x0000000500057305 */ /* 0x000ea4000020f100 */
[----:B--2---:R-:W-:-:S02]  /*0630*/  I2FP.F32.S32 R9, R5 ;  /* 0x0000000500097245 */ /* 0x004fc40000201400 */
[----:B------:R-:W-:-:S03]  /*0640*/  I2FP.F32.S32 R5, UR15 ;  /* 0x0000000f00057c45 */ /* 0x000fc60008201400 */
[----:B---3--:R-:W-:Y:S01]  /*0650*/  FFMA R6, R6, R7, R9 ;  /* 0x0000000706067223 */ /* 0x008fe20000000009 */
[----:B------:R-:W-:Y:S01]  /*0660*/  I2FP.F32.S32 R7, UR14 ;  /* 0x0000000e00077c45 */ /* 0x000fe20008201400 */
[----:B------:R-:W2:Y:S04]  /*0670*/  LDCU.128 UR12, c[0x3][0x30] ;  /* 0x00c00600ff0c77ac */ /* 0x000ea80008000c00 */
[----:B------:R-:W3:Y:S02]  /*0680*/  F2I.TRUNC.NTZ R6, R6 ;  /* 0x0000000600067305 */ /* 0x000ee4000020f100 */
[----:B---3--:R-:W-:Y:S02]  /*0690*/  I2FP.F32.S32 R9, R6 ;  /* 0x0000000600097245 */ /* 0x008fe40000201400 */
[----:B------:R-:W3:Y:S03]  /*06a0*/  LDS R6, [R3+0x34] ;  /* 0x0000340003067984 */ /* 0x000ee60000000800 */
[----:B-----5:R-:W-:-:S06]  /*06b0*/  FFMA R4, R4, R7, R9 ;  /* 0x0000000704047223 */ /* 0x020fcc0000000009 */
[----:B------:R-:W5:Y:S02]  /*06c0*/  F2I.TRUNC.NTZ R4, R4 ;  /* 0x0000000400047305 */ /* 0x000f64000020f100 */
[----:B-----5:R-:W-:Y:S02]  /*06d0*/  I2FP.F32.S32 R7, R4 ;  /* 0x0000000400077245 */ /* 0x020fe40000201400 */
[----:B------:R-:W5:Y:S03]  /*06e0*/  LDS R4, [R3+0x38] ;  /* 0x0000380003047984 */ /* 0x000f660000000800 */
[----:B0-----:R-:W-:Y:S01]  /*06f0*/  FFMA R0, R0, R5, R7 ;  /* 0x0000000500007223 */ /* 0x001fe20000000007 */
[----:B--2---:R-:W-:-:S05]  /*0700*/  I2FP.F32.S32 R5, UR12 ;  /* 0x0000000c00057c45 */ /* 0x004fca0008201400 */
[----:B------:R-:W0:Y:S02]  /*0710*/  F2I.TRUNC.NTZ R0, R0 ;  /* 0x0000000000007305 */ /* 0x000e24000020f100 */
[----:B0-----:R-:W-:Y:S02]  /*0720*/  I2FP.F32.S32 R7, R0 ;  /* 0x0000000000077245 */ /* 0x001fe40000201400 */
[----:B------:R-:W0:Y:S03]  /*0730*/  LDS R0, [R3+0x3c] ;  /* 0x00003c0003007984 */ /* 0x000e260000000800 */
[----:B-1----:R-:W-:Y:S01]  /*0740*/  FFMA R5, R8, R5, R7 ;  /* 0x0000000508057223 */ /* 0x002fe20000000007 */
        /* <DEDUP_REMOVED lines=231> */
[----:B------:R-:W-:-:S05]  /*15c0*/  I2FP.F32.S32 R7, UR13 ;  /* 0x0000000d00077c45 */ /* 0x000fca0008201400 */
[----:B------:R-:W1:Y:S02]  /*15d0*/  F2I.TRUNC.NTZ R5, R5 ;  /* 0x0000000500057305 */ /* 0x000e64000020f100 */
[----:B-1----:R-:W-:Y:S02]  /*15e0*/  I2FP.F32.S32 R9, R5 ;  /* 0x0000000500097245 */ /* 0x002fe40000201400 */
[----:B------:R-:W-:-:S03]  /*15f0*/  I2FP.F32.S32 R5, UR15 ;  /* 0x0000000f00057c45 */ /* 0x000fc60008201400 */
[----:B---3--:R-:W-:Y:S01]  /*1600*/  FFMA R6, R6, R7, R9 ;  /* 0x0000000706067223 */ /* 0x008fe20000000009 */
[----:B------:R-:W-:Y:S01]  /*1610*/  I2FP.F32.S32 R7, UR14 ;  /* 0x0000000e00077c45 */ /* 0x000fe20008201400 */
[----:B------:R-:W1:Y:S04]  /*1620*/  LDCU.128 UR12, c[0x3][0xf0] ;  /* 0x00c01e00ff0c77ac */ /* 0x000e680008000c00 */
[----:B------:R-:W2:Y:S02]  /*1630*/  F2I.TRUNC.NTZ R6, R6 ;  /* 0x0000000600067305 */ /* 0x000ea4000020f100 */
[----:B--2---:R-:W-:Y:S02]  /*1640*/  I2FP.F32.S32 R9, R6 ;  /* 0x0000000600097245 */ /* 0x004fe40000201400 */
[----:B-1----:R-:W-:-:S03]  /*1650*/  I2FP.F32.S32 R6, UR12 ;  /* 0x0000000c00067c45 */ /* 0x002fc60008201400 */
[----:B-----5:R-:W-:Y:S02]  /*1660*/  FFMA R4, R4, R7, R9 ;  /* 0x0000000704047223 */ /* 0x020fe40000000009 */
[----:B------:R-:W1:Y:S04]  /*1670*/  LDS R9, [R3+0xf0] ;  /* 0x0000f00003097984 */ /* 0x000e680000000800 */
[----:B------:R-:W2:Y:S02]  /*1680*/  F2I.TRUNC.NTZ R4, R4 ;  /* 0x0000000400047305 */ /* 0x000ea4000020f100 */
[----:B--2---:R-:W-:Y:S02]  /*1690*/  I2FP.F32.S32 R7, R4 ;  /* 0x0000000400077245 */ /* 0x004fe40000201400 */
[----:B------:R-:W-:Y:S03]  /*16a0*/  LDS R4, [R3+0xf8] ;  /* 0x0000f80003047984 */ /* 0x000fe60000000800 */
[----:B0-----:R-:W-:Y:S01]  /*16b0*/  FFMA R8, R0, R5, R7 ;  /* 0x0000000500087223 */ /* 0x001fe20000000007 */
[----:B------:R-:W-:Y:S01]  /*16c0*/  I2FP.F32.S32 R5, UR13 ;  /* 0x0000000d00057c45 */ /* 0x000fe20008201400 */
[----:B------:R-:W0:Y:S04]  /*16d0*/  LDS R0, [R3+0xf4] ;  /* 0x0000f40003007984 */ /* 0x000e280000000800 */
[----:B------:R-:W2:Y:S02]  /*16e0*/  F2I.TRUNC.NTZ R8, R8 ;  /* 0x0000000800087305 */ /* 0x000ea4000020f100 */
[----:B--2---:R-:W-:-:S02]  /*16f0*/  I2FP.F32.S32 R10, R8 ;  /* 0x00000008000a7245 */ /* 0x004fc40000201400 */
[----:B------:R-:W-:Y:S03]  /*1700*/  LDS R8, [R3+0x100] ;  /* 0x0001000003087984 */ /* 0x000fe60000000800 */
[----:B-1----:R-:W-:Y:S02]  /*1710*/  FFMA R9, R9, R6, R10 ;  /* 0x0000000609097223 */ /* 0x002fe4000000000a */
[----:B------:R-:W1:Y:S02]  /*1720*/  LDS R6, [R3+0xfc] ;  /* 0x0000fc0003067984 */ /* 0x000e640000000800 */
[----:B------:R-:W2:Y:S02]  /*1730*/  F2I.TRUNC.NTZ R7, R9 ;  /* 0x0000000900077305 */ /* 0x000ea4000020f100 */
[----:B--2---:R-:W-:-:S05]  /*1740*/  I2FP.F32.S32 R7, R7 ;  /* 0x0000000700077245 */ /* 0x004fca0000201400 */
[----:B0-----:R-:W-:Y:S01]  /*1750*/  FFMA R0, R0, R5, R7 ;  /* 0x0000000500007223 */ /* 0x001fe20000000007 */
[----:B------:R-:W-:-:S05]  /*1760*/  I2FP.F32.S32 R5, UR14 ;  /* 0x0000000e00057c45 */ /* 0x000fca0008201400 */
[----:B------:R-:W0:Y:S02]  /*1770*/  F2I.TRUNC.NTZ R0, R0 ;  /* 0x0000000000007305 */ /* 0x000e24000020f100 */
[----:B0-----:R-:W-:-:S05]  /*1780*/  I2FP.F32.S32 R7, R0 ;  /* 0x0000000000077245 */ /* 0x001fca0000201400 */
[----:B------:R-:W-:Y:S01]  /*1790*/  FFMA R7, R4, R5, R7 ;  /* 0x0000000504077223 */ /* 0x000fe20000000007 */
[----:B------:R-:W-:-:S05]  /*17a0*/  I2FP.F32.S32 R5, UR15 ;  /* 0x0000000f00057c45 */ /* 0x000fca0008201400 */
[----:B------:R-:W0:Y:S02]  /*17b0*/  F2I.TRUNC.NTZ R7, R7 ;  /* 0x0000000700077305 */ /* 0x000e24000020f100 */
[----:B0-----:R-:W-:-:S05]  /*17c0*/  I2FP.F32.S32 R9, R7 ;  /* 0x0000000700097245 */ /* 0x001fca0000201400 */
[----:B-1----:R-:W-:Y:S01]  /*17d0*/  FFMA R6, R6, R5, R9 ;  /* 0x0000000506067223 */ /* 0x002fe20000000009 */
[----:B----4-:R-:W-:Y:S01]  /*17e0*/  I2FP.F32.S32 R9, UR5 ;  /* 0x0000000500097c45 */ /* 0x010fe20008201400 */
[----:B------:R-:W0:Y:S04]  /*17f0*/  LDC.64 R4, c[0x0][0x380] ;  /* 0x0000e000ff047b82 */ /* 0x000e280000000a00 */
[----:B------:R-:W1:Y:S02]  /*1800*/  F2I.TRUNC.NTZ R6, R6 ;  /* 0x0000000600067305 */ /* 0x000e64000020f100 */
[----:B-1----:R-:W-:-:S05]  /*1810*/  I2FP.F32.S32 R11, R6 ;  /* 0x00000006000b7245 */ /* 0x002fca0000201400 */
[----:B------:R-:W-:Y:S01]  /*1820*/  FFMA R8, R8, R9, R11 ;  /* 0x0000000908087223 */ /* 0x000fe2000000000b */
[----:B0-----:R-:W-:-:S03]  /*1830*/  IMAD.WIDE.U32 R2, R2, 0x4, R4 ;  /* 0x0000000402027825 */ /* 0x001fc600078e0004 */
[----:B------:R-:W0:Y:S02]  /*1840*/  F2I.TRUNC.NTZ R7, R8 ;  /* 0x0000000800077305 */ /* 0x000e24000020f100 */
[----:B0-----:R-:W-:Y:S01]  /*1850*/  STG.E desc[UR8][R2.64], R7 ;  /* 0x0000000702007986 */ /* 0x001fe2000c101908 */
[----:B------:R-:W-:Y:S05]  /*1860*/  EXIT ;  /* 0x000000000000794d */ /* 0x000fea0003800000 */
.L_x_5:
[----:B------:R-:W-:-:S00]  /*1870*/  BRA `(.L_x_5) ;  /* 0xfffffffc00fc7947 */ /* 0x000fc0000383ffff */
[----:B------:R-:W-:-:S00]  /*1880*/  NOP ;  /* 0x0000000000007918 */ /* 0x000fc00000000000 */
[----:B------:R-:W-:-:S00]  /*1890*/  NOP ;  /* 0x0000000000007918 */ /* 0x000fc00000000000 */
[----:B------:R-:W-:-:S00]  /*18a0*/  NOP ;  /* 0x0000000000007918 */ /* 0x000fc00000000000 */
[----:B------:R-:W-:-:S00]  /*18b0*/  NOP ;  /* 0x0000000000007918 */ /* 0x000fc00000000000 */
[----:B------:R-:W-:-:S00]  /*18c0*/  NOP ;  /* 0x0000000000007918 */ /* 0x000fc00000000000 */
[----:B------:R-:W-:-:S00]  /*18d0*/  NOP ;  /* 0x0000000000007918 */ /* 0x000fc00000000000 */
[----:B------:R-:W-:-:S00]  /*18e0*/  NOP ;  /* 0x0000000000007918 */ /* 0x000fc00000000000 */
[----:B------:R-:W-:-:S00]  /*18f0*/  NOP ;  /* 0x0000000000007918 */ /* 0x000fc00000000000 */
.L_x_16:


//--------------------- .text._Z16tiledConvolutionPiS_ --------------------------
	.section	.text._Z16tiledConvolutionPiS_,"ax",@progbits
	.align	128
        .global         _Z16tiledConvolutionPiS_
        .type           _Z16tiledConvolutionPiS_,@function
        .size           _Z16tiledConvolutionPiS_,(.L_x_17 - _Z16tiledConvolutionPiS_)
        .other          _Z16tiledConvolutionPiS_,@"STO_CUDA_ENTRY STV_DEFAULT"
_Z16tiledConvolutionPiS_:
.text._Z16tiledConvolutionPiS_:
[----:B------:R-:W-:Y:S01]  /*0000*/  LDC R1, c[0x0][0x37c] ;  /* 0x0000df00ff017b82 */ /* 0x000fe20000000800 */
[----:B------:R-:W0:Y:S01]  /*0010*/  S2R R6, SR_CTAID.X ;  /* 0x0000000000067919 */ /* 0x000e220000002500 */
[----:B------:R-:W0:Y:S01]  /*0020*/  LDCU UR4, c[0x0][0x360] ;  /* 0x00006c00ff0477ac */ /* 0x000e220008000800 */
[----:B------:R-:W0:Y:S02]  /*0030*/  S2R R9, SR_TID.X ;  /* 0x0000000000097919 */ /* 0x000e240000002100 */
[----:B0-----:R-:W-:-:S05]  /*0040*/  IMAD R7, R6, UR4, R9 ;  /* 0x0000000406077c24 */ /* 0x001fca000f8e0209 */
[----:B------:R-:W-:-:S13]  /*0050*/  ISETP.GT.AND P0, PT, R7, 0x1003e, PT ;  /* 0x0001003e0700780c */ /* 0x000fda0003f04270 */
[----:B------:R-:W-:Y:S05]  /*0060*/  @P0 EXIT ;  /* 0x000000000000094d */ /* 0x000fea0003800000 */
[----:B------:R-:W0:Y:S01]  /*0070*/  LDC.64 R2, c[0x0][0x388] ;  /* 0x0000e200ff027b82 */ /* 0x000e220000000a00 */
[----:B------:R-:W1:Y:S01]  /*0080*/  LDCU.64 UR6, c[0x0][0x358] ;  /* 0x00006b00ff0677ac */ /* 0x000e620008000a00 */
[----:B------:R-:W-:Y:S01]  /*0090*/  ISETP.GT.U32.AND P0, PT, R9, 0x1f, PT ;  /* 0x0000001f0900780c */ /* 0x000fe20003f04070 */
[----:B------:R-:W-:Y:S01]  /*00a0*/  BSSY.RECONVERGENT B0, `(.L_x_6) ;  /* 0x0000017000007945 */ /* 0x000fe20003800200 */
[----:B------:R-:W-:-:S04]  /*00b0*/  UMOV UR4, 0x400 ;  /* 0x0000040000047882 */ /* 0x000fc80000000000 */
[----:B------:R-:W2:Y:S08]  /*00c0*/  S2UR UR5, SR_CgaCtaId ;  /* 0x00000000000579c3 */ /* 0x000eb00000008800 */
[----:B------:R-:W3:Y:S01]  /*00d0*/  LDC.64 R4, c[0x0][0x380] ;  /* 0x0000e000ff047b82 */ /* 0x000ee20000000a00 */
[----:B0-----:R-:W-:-:S05]  /*00e0*/  IMAD.WIDE R2, R7, 0x4, R2 ;  /* 0x0000000407027825 */ /* 0x001fca00078e0202 */
[----:B-1----:R0:W-:Y:S01]  /*00f0*/  STG.E desc[UR6][R2.64], RZ ;  /* 0x000000ff02007986 */ /* 0x0021e2000c101906 */
[----:B--2---:R-:W-:-:S06]  /*0100*/  ULEA UR4, UR5, UR4, 0x18 ;  /* 0x0000000405047291 */ /* 0x004fcc000f8ec0ff */
[----:B------:R-:W-:Y:S01]  /*0110*/  LEA R0, R9, UR4, 0x2 ;  /* 0x0000000409007c11 */ /* 0x000fe2000f8e10ff */
[----:B---3--:R-:W-:Y:S01]  /*0120*/  IMAD.WIDE R4, R7, 0x4, R4 ;  /* 0x0000000407047825 */ /* 0x008fe200078e0204 */
[----:B0-----:R-:W-:Y:S06]  /*0130*/  @P0 BRA `(.L_x_7) ;  /* 0x0000000000180947 */ /* 0x001fec0003800000 */
[----:B------:R-:W-:Y:S01]  /*0140*/  ISETP.NE.AND P0, PT, R6, RZ, PT ;  /* 0x000000ff0600720c */ /* 0x000fe20003f05270 */
[----:B------:R-:W-:-:S12]  /*0150*/  HFMA2 R7, -RZ, RZ, 0, 0 ;  /* 0x00000000ff077431 */ /* 0x000fd800000001ff */
[----:B------:R-:W-:Y:S05]  /*0160*/  @!P0 BRA `(.L_x_8) ;  /* 0x0000000000048947 */ /* 0x000fea0003800000 */
[----:B------:R0:W5:Y:S02]  /*0170*/  LDG.E R7, desc[UR6][R4.64+-0x80] ;  /* 0xffff800604077981 */ /* 0x000164000c1e1900 */
.L_x_8:
[----:B-----5:R1:W-:Y:S01]  /*0180*/  STS [R0], R7 ;  /* 0x0000000700007388 */ /* 0x0203e20000000800 */
[----:B------:R-:W-:Y:S05]  /*0190*/  BRA `(.L_x_9) ;  /* 0x00000000001c7947 */ /* 0x000fea0003800000 */
.L_x_7:
[----:B------:R-:W-:Y:S01]  /*01a0*/  ISETP.GT.AND P0, PT, R7, 0xffff, PT ;  /* 0x0000ffff0700780c */ /* 0x000fe20003f04270 */
[----:B------:R-:W-:Y:S01]  /*01b0*/  BSSY.RECONVERGENT B1, `(.L_x_10) ;  /* 0x0000004000017945 */ /* 0x000fe20003800200 */
[----:B------:R-:W-:-:S11]  /*01c0*/  MOV R7, RZ ;  /* 0x000000ff00077202 */ /* 0x000fd60000000f00 */
[----:B------:R-:W-:Y:S05]  /*01d0*/  @P0 BRA `(.L_x_11) ;  /* 0x0000000000040947 */ /* 0x000fea0003800000 */
[----:B------:R0:W5:Y:S02]  /*01e0*/  LDG.E R7, desc[UR6][R4.64+0x80] ;  /* 0x0000800604077981 */ /* 0x000164000c1e1900 */
.L_x_11:
[----:B------:R-:W-:Y:S05]  /*01f0*/  BSYNC.RECONVERGENT B1 ;  /* 0x0000000000017941 */ /* 0x000fea0003800200 */
.L_x_10:
[----:B-----5:R2:W-:Y:S02]  /*0200*/  STS [R0+0x100], R7 ;  /* 0x0001000700007388 */ /* 0x0205e40000000800 */
.L_x_9:
[----:B------:R-:W-:Y:S05]  /*0210*/  BSYNC.RECONVERGENT B0 ;  /* 0x0000000000007941 */ /* 0x000fea0003800200 */
.L_x_6:
[----:B0-----:R-:W3:Y:S01]  /*0220*/  LDG.E R5, desc[UR6][R4.64] ;  /* 0x0000000604057981 */ /* 0x001ee2000c1e1900 */
[----:B------:R-:W0:Y:S01]  /*0230*/  LDCU.128 UR8, c[0x3][URZ] ;  /* 0x00c00000ff0877ac */ /* 0x000e220008000c00 */
[----:B------:R-:W4:Y:S02]  /*0240*/  LDCU.128 UR12, c[0x3][0x10] ;  /* 0x00c00200ff0c77ac */ /* 0x000f240008000c00 */
[----:B---3--:R-:W-:Y:S01]  /*0250*/  STS [R0+0x80], R5 ;  /* 0x0000800500007388 */ /* 0x008fe20000000800 */
[----:B------:R-:W-:Y:S06]  /*0260*/  BAR.SYNC.DEFER_BLOCKING 0x0 ;  /* 0x0000000000007b1d */ /* 0x000fec0000010000 */
[----:B-12---:R-:W0:Y:S04]  /*0270*/  LDG.E R7, desc[UR6][R2.64] ;  /* 0x0000000602077981 */ /* 0x006e28000c1e1900 */
[----:B------:R-:W0:Y:S04]  /*0280*/  LDS R8, [R0] ;  /* 0x0000000000087984 */ /* 0x000e280000000800 */
[----:B------:R-:W1:Y:S04]  /*0290*/  LDS R10, [R0+0x4] ;  /* 0x00000400000a7984 */ /* 0x000e680000000800 */
[----:B------:R-:W2:Y:S04]  /*02a0*/  LDS R9, [R0+0x8] ;  /* 0x0000080000097984 */ /* 0x000ea80000000800 */
[----:B------:R-:W3:Y:S04]  /*02b0*/  LDS R12, [R0+0xc] ;  /* 0x00000c00000c7984 */ /* 0x000ee80000000800 */
[----:B------:R-:W4:Y:S04]  /*02c0*/  LDS R11, [R0+0x10] ;  /* 0x00001000000b7984 */ /* 0x000f280000000800 */
[----:B------:R-:W5:Y:S04]  /*02d0*/  LDS R14, [R0+0x14] ;  /* 0x00001400000e7984 */ /* 0x000f680000000800 */
[----:B------:R-:W5:Y:S04]  /*02e0*/  LDS R13, [R0+0x18] ;  /* 0x00001800000d7984 */ /* 0x000f680000000800 */
[----:B------:R-:W5:Y:S04]  /*02f0*/  LDS R16, [R0+0x1c] ;  /* 0x00001c0000107984 */ /* 0x000f680000000800 */
[----:B------:R-:W5:Y:S04]  /*0300*/  LDS R6, [R0+0x20] ;  /* 0x0000200000067984 */ /* 0x000f680000000800 */
[----:B------:R-:W5:Y:S04]  /*0310*/  LDS R4, [R0+0x24] ;  /* 0x0000240000047984 */ /* 0x000f680000000800 */
[----:B------:R-:W5:Y:S01]  /*0320*/  LDS R5, [R0+0x28] ;  /* 0x0000280000057984 */ /* 0x000f620000000800 */
[----:B0-----:R-:W-:-:S03]  /*0330*/  IMAD R7, R8, UR8, R7 ;  /* 0x0000000808077c24 */ /* 0x001fc6000f8e0207 */
[----:B------:R-:W-:Y:S01]  /*0340*/  LDS R8, [R0+0x30] ;  /* 0x0000300000087984 */ /* 0x000fe20000000800 */
[----:B-1----:R-:W-:-:S03]  /*0350*/  IMAD R10, R10, UR9, R7 ;  /* 0x000000090a0a7c24 */ /* 0x002fc6000f8e0207 */
[----:B------:R-:W0:Y:S01]  /*0360*/  LDS R7, [R0+0x2c] ;  /* 0x00002c0000077984 */ /* 0x000e220000000800 */
[----:B--2---:R-:W-:-:S03]  /*0370*/  IMAD R9, R9, UR10, R10 ;  /* 0x0000000a09097c24 */ /* 0x004fc6000f8e020a */
[----:B------:R-:W-:Y:S01]  /*0380*/  LDS R10, [R0+0x38] ;  /* 0x00003800000a7984 */ /* 0x000fe20000000800 */
[----:B---3--:R-:W-:Y:S01]  /*0390*/  IMAD R12, R12, UR11, R9 ;  /* 0x0000000b0c0c7c24 */ /* 0x008fe2000f8e0209 */
[----:B------:R-:W1:Y:S02]  /*03a0*/  LDCU.128 UR8, c[0x3][0x20] ;  /* 0x00c00400ff0877ac */ /* 0x000e640008000c00 */
[----:B------:R-:W2:Y:S01]  /*03b0*/  LDS R9, [R0+0x34] ;  /* 0x0000340000097984 */ /* 0x000ea20000000800 */
[----:B----4-:R-:W-:-:S03]  /*03c0*/  IMAD R11, R11, UR12, R12 ;  /* 0x0000000c0b0b7c24 */ /* 0x010fc6000f8e020c */
[----:B------:R-:W-:Y:S01]  /*03d0*/  LDS R12, [R0+0x40] ;  /* 0x00004000000c7984 */ /* 0x000fe20000000800 */
[----:B-----5:R-:W-:-:S03]  /*03e0*/  IMAD R14, R14, UR13, R11 ;  /* 0x0000000d0e0e7c24 */ /* 0x020fc6000f8e020b */
[----:B------:R-:W3:Y:S01]  /*03f0*/  LDS R11, [R0+0x3c] ;  /* 0x00003c00000b7984 */ /* 0x000ee20000000800 */
[----:B------:R-:W-:-:S04]  /*0400*/  IMAD R13, R13, UR14, R14 ;  /* 0x0000000e0d0d7c24 */ /* 0x000fc8000f8e020e */
[----:B------:R-:W-:Y:S01]  /*0410*/  IMAD R15, R16, UR15, R13 ;  /* 0x0000000f100f7c24 */ /* 0x000fe2000f8e020d */
[----:B------:R-:W4:Y:S01]  /*0420*/  LDCU.128 UR12, c[0x3][0x30] ;  /* 0x00c00600ff0c77ac */ /* 0x000f220008000c00 */
[----:B------:R-:W5:Y:S02]  /*0430*/  LDS R13, [R0+0x44] ;  /* 0x00004400000d7984 */ /* 0x000f640000000800 */
[----:B-1----:R-:W-:Y:S02]  /*0440*/  IMAD R15, R6, UR8, R15 ;  /* 0x00000008060f7c24 */ /* 0x002fe4000f8e020f */
[----:B------:R-:W1:Y:S02]  /*0450*/  LDS R6, [R0+0x48] ;  /* 0x0000480000067984 */ /* 0x000e640000000800 */
[----:B------:R-:W-:Y:S02]  /*0460*/  IMAD R14, R4, UR9, R15 ;  /* 0x00000009040e7c24 */ /* 0x000fe4000f8e020f */
[----:B------:R-:W1:Y:S02]  /*0470*/  LDS R4, [R0+0x4c] ;  /* 0x00004c0000047984 */ /* 0x000e640000000800 */
[----:B------:R-:W-:-:S02]  /*0480*/  IMAD R14, R5, UR10, R14 ;  /* 0x0000000a050e7c24 */ /* 0x000fc4000f8e020e */
[----:B------:R-:W1:Y:S02]  /*0490*/  LDS R5, [R0+0x50] ;  /* 0x0000500000057984 */ /* 0x000e640000000800 */
[----:B0-----:R-:W-:Y:S01]  /*04a0*/  IMAD R15, R7, UR11, R14 ;  /* 0x0000000b070f7c24 */ /* 0x001fe2000f8e020e */
[----:B------:R-:W0:Y:S01]  /*04b0*/  LDCU.128 UR8, c[0x3][0x40] ;  /* 0x00c00800ff0877ac */ /* 0x000e220008000c00 */
[----:B------:R-:W1:Y:S02]  /*04c0*/  LDS R7, [R0+0x54] ;  /* 0x0000540000077984 */ /* 0x000e640000000800 */
[----:B----4-:R-:W-:Y:S02]  /*04d0*/  IMAD R14, R8, UR12, R15 ;  /* 0x0000000c080e7c24 */ /* 0x010fe4000f8e020f */
[----:B------:R-:W4:Y:S02]  /*04e0*/  LDS R8, [R0+0x58] ;  /* 0x0000580000087984 */ /* 0x000f240000000800 */
[----:B--2---:R-:W-:-:S02]  /*04f0*/  IMAD R15, R9, UR13, R14 ;  /* 0x0000000d090f7c24 */ /* 0x004fc4000f8e020e */
[----:B------:R-:W2:Y:S02]  /*0500*/  LDS R9, [R0+0x5c] ;  /* 0x00005c0000097984 */ /* 0x000ea40000000800 */
[----:B------:R-:W-:Y:S02]  /*0510*/  IMAD R14, R10, UR14, R15 ;  /* 0x0000000e0a0e7c24 */ /* 0x000fe4000f8e020f */
[----:B------:R-:W2:Y:S02]  /*0520*/  LDS R10, [R0+0x60] ;  /* 0x00006000000a7984 */ /* 0x000ea40000000800 */
[----:B---3--:R-:W-:Y:S01]  /*0530*/  IMAD R15, R11, UR15, R14 ;  /* 0x0000000f0b0f7c24 */ /* 0x008fe2000f8e020e */
[----:B------:R-:W3:Y:S01]  /*0540*/  LDCU.128 UR12, c[0x3][0x50] ;  /* 0x00c00a00ff0c77ac */ /* 0x000ee20008000c00 */
[----:B------:R-:W2:Y:S02]  /*0550*/  LDS R11, [R0+0x64] ;  /* 0x00006400000b7984 */ /* 0x000ea40000000800 */
[----:B0-----:R-:W-:-:S02]  /*0560*/  IMAD R14, R12, UR8, R15 ;  /* 0x000000080c0e7c24 */ /* 0x001fc4000f8e020f */
[----:B------:R-:W0:Y:S02]  /*0570*/  LDS R12, [R0+0x68] ;  /* 0x00006800000c7984 */ /* 0x000e240000000800 */
[----:B-----5:R-:W-:Y:S02]  /*0580*/  IMAD R15, R13, UR9, R14 ;  /* 0x000000090d0f7c24 */ /* 0x020fe4000f8e020e */
[----:B------:R-:W5:Y:S02]  /*0590*/  LDS R13, [R0+0x6c] ;  /* 0x00006c00000d7984 */ /* 0x000f640000000800 */
[----:B-1----:R-:W-:Y:S02]  /*05a0*/  IMAD R15, R6, UR10, R15 ;  /* 0x0000000a060f7c24 */ /* 0x002fe4000f8e020f */
[----:B------:R-:W1:Y:S02]  /*05b0*/  LDS R6, [R0+0x70] ;  /* 0x0000700000067984 */ /* 0x000e640000000800 */
[----:B------:R-:W-:Y:S01]  /*05c0*/  IMAD R14, R4, UR11, R15 ;  /* 0x0000000b040e7c24 */ /* 0x000fe2000f8e020f */
[----:B------:R-:W2:Y:S01]  /*05d0*/  LDCU.128 UR8, c[0x3][0x60] ;  /* 0x00c00c00ff0877ac */ /* 0x000ea20008000c00 */
[----:B------:R-:W1:Y:S02]  /*05e0*/  LDS R4, [R0+0x74] ;  /* 0x0000740000047984 */ /* 0x000e640000000800 */
[----:B---3--:R-:W-:-:S02]  /*05f0*/  IMAD R14, R5, UR12, R14 ;  /* 0x0000000c050e7c24 */ /* 0x008fc4000f8e020e */
[----:B------:R-:W3:Y:S02]  /*0600*/  LDS R5, [R0+0x78] ;  /* 0x0000780000057984 */ /* 0x000ee40000000800 */
[----:B------:R-:W-:Y:S02]  /*0610*/  IMAD R15, R7, UR13, R14 ;  /* 0x0000000d070f7c24 */ /* 0x000fe4000f8e020e */
[----:B------:R-:W3:Y:S02]  /*0620*/  LDS R7, [R0+0x7c] ;  /* 0x00007c0000077984 */ /* 0x000ee40000000800 */
[----:B----4-:R-:W-:Y:S02]  /*0630*/  IMAD R14, R8, UR14, R15 ;  /* 0x0000000e080e7c24 */ /* 0x010fe4000f8e020f */
[----:B------:R-:W4:Y:S02]  /*0640*/  LDS R8, [R0+0x80] ;  /* 0x0000800000087984 */ /* 0x000f240000000800 */
[----:B--2---:R-:W-:Y:S01]  /*0650*/  IMAD R15, R9, UR15, R14 ;  /* 0x0000000f090f7c24 */ /* 0x004fe2000f8e020e */
[----:B------:R-:W1:Y:S01]  /*0660*/  LDCU.128 UR12, c[0x3][0x70] ;  /* 0x00c00e00ff0c77ac */ /* 0x000e620008000c00 */
[----:B------:R-:W2:Y:S02]  /*0670*/  LDS R9, [R0+0x84] ;  /* 0x0000840000097984 */ /* 0x000ea40000000800 */
[----:B------:R-:W-:-:S02]  /*0680*/  IMAD R14, R10, UR8, R15 ;  /* 0x000000080a0e7c24 */ /* 0x000fc4000f8e020f */
[----:B------:R-:W2:Y:S02]  /*0690*/  LDS R10, [R0+0x88] ;  /* 0x00008800000a7984 */ /* 0x000ea40000000800 */
[----:B------:R-:W-:Y:S02]  /*06a0*/  IMAD R15, R11, UR9, R14 ;  /* 0x000000090b0f7c24 */ /* 0x000fe4000f8e020e */
[----:B------:R-:W2:Y:S02]  /*06b0*/  LDS R11, [R0+0x8c] ;  /* 0x00008c00000b7984 */ /* 0x000ea40000000800 */
[----:B0-----:R-:W-:Y:S02]  /*06c0*/  IMAD R14, R12, UR10, R15 ;  /* 0x0000000a0c0e7c24 */ /* 0x001fe4000f8e020f */
[----:B------:R-:W0:Y:S02]  /*06d0*/  LDS R12, [R0+0x90] ;  /* 0x00009000000c7984 */ /* 0x000e240000000800 */
[----:B-----5:R-:W-:Y:S01]  /*06e0*/  IMAD R15, R13, UR11, R14 ;  /* 0x0000000b0d0f7c24 */ /* 0x020fe2000f8e020e */
[----:B------:R-:W4:Y:S01]  /*06f0*/  LDCU.128 UR8, c[0x3][0x80] ;  /* 0x00c01000ff0877ac */ /* 0x000f220008000c00 */
[----:B------:R-:W5:Y:S02]  /*0700*/  LDS R13, [R0+0x94] ;  /* 0x00009400000d7984 */ /* 0x000f640000000800 */
[----:B-1----:R-:W-:-:S02]  /*0710*/  IMAD R15, R6, UR12, R15 ;  /* 0x0000000c060f7c24 */ /* 0x002fc4000f8e020f */
[----:B------:R-:W1:Y:S02]  /*0720*/  LDS R6, [R0+0x98] ;  /* 0x0000980000067984 */ /* 0x000e640000000800 */
[----:B------:R-:W-:Y:S02]  /*0730*/  IMAD R14, R4, UR13, R15 ;  /* 0x0000000d040e7c24 */ /* 0x000fe4000f8e020f */
[----:B------:R-:W1:Y:S02]  /*0740*/  LDS R4, [R0+0x9c] ;  /* 0x00009c0000047984 */ /* 0x000e640000000800 */
[----:B---3--:R-:W-:Y:S02]  /*0750*/  IMAD R14, R5, UR14, R14 ;  /* 0x0000000e050e7c24 */ /* 0x008fe4000f8e020e */
[----:B------:R-:W3:Y:S02]  /*0760*/  LDS R5, [R0+0xa0] ;  /* 0x0000a00000057984 */ /* 0x000ee40000000800 */
[----:B------:R-:W-:Y:S01]  /*0770*/  IMAD R15, R7, UR15, R14 ;  /* 0x0000000f070f7c24 */ /* 0x000fe2000f8e020e */
[----:B------:R-:W0:Y:S01]  /*0780*/  LDCU.128 UR12, c[0x3][0x90] ;  /* 0x00c01200ff0c77ac */ /* 0x000e220008000c00 */
[----:B------:R-:W3:Y:S02]  /*0790*/  LDS R7, [R0+0xa4] ;  /* 0x0000a40000077984 */ /* 0x000ee40000000800 */
[----:B----4-:R-:W-:-:S02]  /*07a0*/  IMAD R14, R8, UR8, R15 ;  /* 0x00000008080e7c24 */ /* 0x010fc4000f8e020f */
[----:B------:R-:W4:Y:S02]  /*07b0*/  LDS R8, [R0+0xa8] ;  /* 0x0000a80000087984 */ /* 0x000f240000000800 */
[----:B--2---:R-:W-:Y:S02]  /*07c0*/  IMAD R15, R9, UR9, R14 ;  /* 0x00000009090f7c24 */ /* 0x004fe4000f8e020e */
[----:B------:R-:W2:Y:S02]  /*07d0*/  LDS R9, [R0+0xac] ;  /* 0x0000ac0000097984 */ /* 0x000ea40000000800 */
[----:B------:R-:W-:Y:S02]  /*07e0*/  IMAD R14, R10, UR10, R15 ;  /* 0x0000000a0a0e7c24 */ /* 0x000fe4000f8e020f */
[----:B------:R-:W2:Y:S02]  /*07f0*/  LDS R10, [R0+0xb0] ;  /* 0x0000b000000a7984 */ /* 0x000ea40000000800 */
[----:B------:R-:W-:Y:S01]  /*0800*/  IMAD R15, R11, UR11, R14 ;  /* 0x0000000b0b0f7c24 */ /* 0x000fe2000f8e020e */
        /* <DEDUP_REMOVED lines=42> */
[----:B------:R-:W-:-:S04]  /*0ab0*/  IMAD R10, R10, UR14, R9 ;  /* 0x0000000e0a0a7c24 */ /* 0x000fc8000f8e0209 */
[----:B------:R-:W-:Y:S01]  /*0ac0*/  IMAD R11, R11, UR15, R10 ;  /* 0x0000000f0b0b7c24 */ /* 0x000fe2000f8e020a */
[----:B------:R-:W3:Y:S03]  /*0ad0*/  LDCU.128 UR12, c[0x3][0xf0] ;  /* 0x00c01e00ff0c77ac */ /* 0x000ee60008000c00 */
[----:B0-----:R-:W-:-:S04]  /*0ae0*/  IMAD R11, R12, UR8, R11 ;  /* 0x000000080c0b7c24 */ /* 0x001fc8000f8e020b */
[----:B-----5:R-:W-:-:S04]  /*0af0*/  IMAD R11, R14, UR9, R11 ;  /* 0x000000090e0b7c24 */ /* 0x020fc8000f8e020b */
[----:B-1----:R-:W-:-:S04]  /*0b00*/  IMAD R6, R6, UR10, R11 ;  /* 0x0000000a06067c24 */ /* 0x002fc8000f8e020b */
[----:B------:R-:W-:-:S04]  /*0b10*/  IMAD R6, R13, UR11, R6 ;  /* 0x0000000b0d067c24 */ /* 0x000fc8000f8e0206 */
[----:B---3--:R-:W-:-:S04]  /*0b20*/  IMAD R5, R5, UR12, R6 ;  /* 0x0000000c05057c24 */ /* 0x008fc8000f8e0206 */
[----:B------:R-:W-:-:S04]  /*0b30*/  IMAD R4, R4, UR13, R5 ;  /* 0x0000000d04047c24 */ /* 0x000fc8000f8e0205 */
[----:B----4-:R-:W-:-:S04]  /*0b40*/  IMAD R4, R7, UR14, R4 ;  /* 0x0000000e07047c24 */ /* 0x010fc8000f8e0204 */
[----:B--2---:R-:W-:-:S05]  /*0b50*/  IMAD R15, R15, UR15, R4 ;  /* 0x0000000f0f0f7c24 */ /* 0x004fca000f8e0204 */
[----:B------:R-:W-:Y:S01]  /*0b60*/  STG.E desc[UR6][R2.64], R15 ;  /* 0x0000000f02007986 */ /* 0x000fe2000c101906 */
[----:B------:R-:W-:Y:S05]  /*0b70*/  EXIT ;  /* 0x000000000000794d */ /* 0x000fea0003800000 */
.L_x_12:
        /* <DEDUP_REMOVED lines=16> */
.L_x_17:


//--------------------- .text._Z21convolution_alternatePiS_S_ --------------------------
	.section	.text._Z21convolution_alternatePiS_S_,"ax",@progbits
	.align	128
        .global         _Z21convolution_alternatePiS_S_
        .type           _Z21convolution_alternatePiS_S_,@function
        .size           _Z21convolution_alternatePiS_S_,(.L_x_18 - _Z21convolution_alternatePiS_S_)
        .other          _Z21convolution_alternatePiS_S_,@"STO_CUDA_ENTRY STV_DEFAULT"
_Z21convolution_alternatePiS_S_:
.text._Z21convolution_alternatePiS_S_:
[----:B------:R-:W-:Y:S01]  /*0000*/  LDC R1, c[0x0][0x37c] ;  /* 0x0000df00ff017b82 */ /* 0x000fe20000000800 */
[----:B------:R-:W0:Y:S07]  /*0010*/  S2R R3, SR_TID.X ;  /* 0x0000000000037919 */ /* 0x000e2e0000002100 */
[----:B------:R-:W0:Y:S01]  /*0020*/  S2UR UR6, SR_CTAID.X ;  /* 0x00000000000679c3 */ /* 0x000e220000002500 */
[----:B------:R-:W-:Y:S01]  /*0030*/  HFMA2 R6, -RZ, RZ, 0, 0 ;  /* 0x00000000ff067431 */ /* 0x000fe200000001ff */
[----:B------:R-:W-:Y:S01]  /*0040*/  MOV R2, RZ ;  /* 0x000000ff00027202 */ /* 0x000fe20000000f00 */
[----:B------:R-:W1:Y:S05]  /*0050*/  LDCU.64 UR4, c[0x0][0x358] ;  /* 0x00006b00ff0477ac */ /* 0x000e6a0008000a00 */
[----:B------:R-:W0:Y:S02]  /*0060*/  LDC R0, c[0x0][0x360] ;  /* 0x0000d800ff007b82 */ /* 0x000e240000000800 */
[----:B0-----:R-:W-:-:S05]  /*0070*/  IMAD R0, R0, UR6, R3 ;  /* 0x0000000600007c24 */ /* 0x001fca000f8e0203 */
[----:B-1----:R-:W-:-:S07]  /*0080*/  IADD3 R3, PT, PT, R0, -0x20, RZ ;  /* 0xffffffe000037810 */ /* 0x002fce0007ffe0ff */
.L_x_13:
[----:B------:R-:W-:Y:S01]  /*0090*/  IADD3 R9, PT, PT, R3, R6, RZ ;  /* 0x0000000603097210 */ /* 0x000fe20007ffe0ff */
[----:B------:R-:W0:Y:S03]  /*00a0*/  LDC.64 R12, c[0x0][0x388] ;  /* 0x0000e200ff0c7b82 */ /* 0x000e260000000a00 */
[----:B------:R-:W-:-:S13]  /*00b0*/  ISETP.GT.U32.AND P6, PT, R9, 0x1003e, PT ;  /* 0x0001003e0900780c */ /* 0x000fda0003fc4070 */
[----:B------:R-:W1:Y:S01]  /*00c0*/  @!P6 LDC.64 R4, c[0x0][0x380] ;  /* 0x0000e000ff04eb82 */ /* 0x000e620000000a00 */
[----:B0-----:R-:W-:-:S05]  /*00d0*/  IMAD.WIDE.U32 R12, R6, 0x4, R12 ;  /* 0x00000004060c7825 */ /* 0x001fca00078e000c */
[----:B------:R-:W2:Y:S01]  /*00e0*/  @!P6 LDG.E R10, desc[UR4][R12.64] ;  /* 0x000000040c0ae981 */ /* 0x000ea2000c1e1900 */
[----:B-1----:R-:W-:-:S05]  /*00f0*/  @!P6 IMAD.WIDE.U32 R4, R9, 0x4, R4 ;  /* 0x000000040904e825 */ /* 0x002fca00078e0004 */
[----:B------:R0:W2:Y:S01]  /*0100*/  @!P6 LDG.E R11, desc[UR4][R4.64] ;  /* 0x00000004040be981 */ /* 0x0000a2000c1e1900 */
[C---:B------:R-:W-:Y:S02]  /*0110*/  IADD3 R24, PT, PT, R9.reuse, 0x1, RZ ;  /* 0x0000000109187810 */ /* 0x040fe40007ffe0ff */
[C---:B------:R-:W-:Y:S02]  /*0120*/  IADD3 R29, PT, PT, R9.reuse, 0x2, RZ ;  /* 0x00000002091d7810 */ /* 0x040fe40007ffe0ff */
[----:B------:R-:W-:Y:S02]  /*0130*/  ISETP.GT.U32.AND P0, PT, R24, 0x1003e, PT ;  /* 0x0001003e1800780c */ /* 0x000fe40003f04070 */
[----:B------:R-:W-:Y:S02]  /*0140*/  IADD3 R27, PT, PT, R9, 0x3, RZ ;  /* 0x00000003091b7810 */ /* 0x000fe40007ffe0ff */
[----:B------:R-:W-:Y:S02]  /*0150*/  ISETP.GT.U32.AND P1, PT, R29, 0x1003e, PT ;  /* 0x0001003e1d00780c */ /* 0x000fe40003f24070 */
[----:B------:R-:W-:-:S02]  /*0160*/  IADD3 R25, PT, PT, R9, 0x4, RZ ;  /* 0x0000000409197810 */ /* 0x000fc40007ffe0ff */
[----:B------:R-:W-:Y:S02]  /*0170*/  ISETP.GT.U32.AND P2, PT, R27, 0x1003e, PT ;  /* 0x0001003e1b00780c */ /* 0x000fe40003f44070 */
[----:B------:R-:W-:Y:S02]  /*0180*/  IADD3 R7, PT, PT, R9, 0x5, RZ ;  /* 0x0000000509077810 */ /* 0x000fe40007ffe0ff */
[----:B------:R-:W-:Y:S01]  /*0190*/  ISETP.GT.U32.AND P3, PT, R25, 0x1003e, PT ;  /* 0x0001003e1900780c */ /* 0x000fe20003f64070 */
[----:B------:R-:W1:Y:S01]  /*01a0*/  @!P0 LDC.64 R20, c[0x0][0x380] ;  /* 0x0000e000ff148b82 */ /* 0x000e620000000a00 */
[----:B0-----:R-:W-:Y:S02]  /*01b0*/  IADD3 R5, PT, PT, R9, 0x6, RZ ;  /* 0x0000000609057810 */ /* 0x001fe40007ffe0ff */
[----:B------:R-:W-:Y:S02]  /*01c0*/  ISETP.GT.U32.AND P4, PT, R7, 0x1003e, PT ;  /* 0x0001003e0700780c */ /* 0x000fe40003f84070 */
[----:B------:R-:W-:-:S03]  /*01d0*/  ISETP.GT.U32.AND P5, PT, R5, 0x1003e, PT ;  /* 0x0001003e0500780c */ /* 0x000fc60003fa4070 */
[----:B------:R-:W0:Y:S01]  /*01e0*/  @!P1 LDC.64 R22, c[0x0][0x380] ;  /* 0x0000e000ff169b82 */ /* 0x000e220000000a00 */
[----:B------:R-:W-:-:S07]  /*01f0*/  IADD3 R4, PT, PT, R9, 0x7, RZ ;  /* 0x0000000709047810 */ /* 0x000fce0007ffe0ff */
[----:B------:R-:W3:Y:S08]  /*0200*/  @!P2 LDC.64 R8, c[0x0][0x380] ;  /* 0x0000e000ff08ab82 */ /* 0x000ef00000000a00 */
[----:B------:R-:W4:Y:S08]  /*0210*/  @!P3 LDC.64 R18, c[0x0][0x380] ;  /* 0x0000e000ff12bb82 */ /* 0x000f300000000a00 */
[----:B------:R-:W5:Y:S01]  /*0220*/  @!P4 LDC.64 R16, c[0x0][0x380] ;  /* 0x0000e000ff10cb82 */ /* 0x000f620000000a00 */
[----:B-1----:R-:W-:-:S02]  /*0230*/  @!P0 IMAD.WIDE.U32 R20, R24, 0x4, R20 ;  /* 0x0000000418148825 */ /* 0x002fc400078e0014 */
[----:B------:R-:W2:Y:S05]  /*0240*/  @!P1 LDG.E R24, desc[UR4][R12.64+0x8] ;  /* 0x000008040c189981 */ /* 0x000eaa000c1e1900 */
[----:B------:R-:W1:Y:S01]  /*0250*/  @!P5 LDC.64 R14, c[0x0][0x380] ;  /* 0x0000e000ff0edb82 */ /* 0x000e620000000a00 */
[----:B0-----:R-:W-:Y:S01]  /*0260*/  @!P1 IMAD.WIDE.U32 R22, R29, 0x4, R22 ;  /* 0x000000041d169825 */ /* 0x001fe200078e0016 */
[----:B------:R-:W2:Y:S04]  /*0270*/  @!P0 LDG.E R20, desc[UR4][R20.64] ;  /* 0x0000000414148981 */ /* 0x000ea8000c1e1900 */
[----:B------:R-:W2:Y:S01]  /*0280*/  @!P0 LDG.E R29, desc[UR4][R12.64+0x4] ;  /* 0x000004040c1d8981 */ /* 0x000ea2000c1e1900 */
[----:B---3--:R-:W-:-:S03]  /*0290*/  @!P2 IMAD.WIDE.U32 R8, R27, 0x4, R8 ;  /* 0x000000041b08a825 */ /* 0x008fc600078e0008 */
[----:B------:R-:W3:Y:S01]  /*02a0*/  @!P1 LDG.E R23, desc[UR4][R22.64] ;  /* 0x0000000416179981 */ /* 0x000ee2000c1e1900 */
[----:B----4-:R-:W-:-:S03]  /*02b0*/  @!P3 IMAD.WIDE.U32 R18, R25, 0x4, R18 ;  /* 0x000000041912b825 */ /* 0x010fc600078e0012 */
[----:B------:R-:W4:Y:S01]  /*02c0*/  @!P2 LDG.E R9, desc[UR4][R8.64] ;  /* 0x000000040809a981 */ /* 0x000f22000c1e1900 */
[----:B-----5:R-:W-:-:S03]  /*02d0*/  @!P4 IMAD.WIDE.U32 R16, R7, 0x4, R16 ;  /* 0x000000040710c825 */ /* 0x020fc600078e0010 */
[----:B------:R-:W4:Y:S04]  /*02e0*/  @!P2 LDG.E R25, desc[UR4][R12.64+0xc] ;  /* 0x00000c040c19a981 */ /* 0x000f28000c1e1900 */
[----:B------:R-:W5:Y:S01]  /*02f0*/  @!P3 LDG.E R19, desc[UR4][R18.64] ;  /* 0x000000041213b981 */ /* 0x000f62000c1e1900 */
[----:B-1----:R-:W-:-:S03]  /*0300*/  @!P5 IMAD.WIDE.U32 R14, R5, 0x4, R14 ;  /* 0x00000004050ed825 */ /* 0x002fc600078e000e */
[----:B------:R-:W5:Y:S04]  /*0310*/  @!P3 LDG.E R7, desc[UR4][R12.64+0x10] ;  /* 0x000010040c07b981 */ /* 0x000f68000c1e1900 */
[----:B------:R-:W5:Y:S04]  /*0320*/  @!P4 LDG.E R17, desc[UR4][R16.64] ;  /* 0x000000041011c981 */ /* 0x000f68000c1e1900 */
[----:B------:R-:W5:Y:S04]  /*0330*/  @!P4 LDG.E R5, desc[UR4][R12.64+0x14] ;  /* 0x000014040c05c981 */ /* 0x000f68000c1e1900 */
[----:B------:R-:W5:Y:S01]  /*0340*/  @!P5 LDG.E R15, desc[UR4][R14.64] ;  /* 0x000000040e0fd981 */ /* 0x000f62000c1e1900 */
[----:B--2---:R-:W-:Y:S01]  /*0350*/  @!P6 IMAD R2, R11, R10, R2 ;  /* 0x0000000a0b02e224 */ /* 0x004fe200078e0202 */
[----:B------:R-:W-:-:S13]  /*0360*/  ISETP.GT.U32.AND P6, PT, R4, 0x1003e, PT ;  /* 0x0001003e0400780c */ /* 0x000fda0003fc4070 */
[----:B------:R-:W0:Y:S01]  /*0370*/  @!P6 LDC.64 R10, c[0x0][0x380] ;  /* 0x0000e000ff0aeb82 */ /* 0x000e220000000a00 */
[----:B------:R-:W2:Y:S01]  /*0380*/  @!P6 LDG.E R8, desc[UR4][R12.64+0x1c] ;  /* 0x00001c040c08e981 */ /* 0x000ea2000c1e1900 */
[----:B0-----:R-:W-:-:S03]  /*0390*/  @!P6 IMAD.WIDE.U32 R10, R4, 0x4, R10 ;  /* 0x00000004040ae825 */ /* 0x001fc600078e000a */
[----:B------:R-:W2:Y:S04]  /*03a0*/  @!P5 LDG.E R4, desc[UR4][R12.64+0x18] ;  /* 0x000018040c04d981 */ /* 0x000ea8000c1e1900 */
[----:B------:R-:W2:Y:S01]  /*03b0*/  @!P6 LDG.E R11, desc[UR4][R10.64] ;  /* 0x000000040a0be981 */ /* 0x000ea2000c1e1900 */
[----:B------:R-:W-:Y:S01]  /*03c0*/  IADD3 R6, PT, PT, R6, 0x8, RZ ;  /* 0x0000000806067810 */ /* 0x000fe20007ffe0ff */
[----:B------:R-:W-:-:S04]  /*03d0*/  @!P0 IMAD R2, R20, R29, R2 ;  /* 0x0000001d14028224 */ /* 0x000fc800078e0202 */
[----:B---3--:R-:W-:Y:S01]  /*03e0*/  @!P1 IMAD R2, R23, R24, R2 ;  /* 0x0000001817029224 */ /* 0x008fe200078e0202 */
[----:B------:R-:W-:-:S03]  /*03f0*/  ISETP.NE.AND P0, PT, R6, 0x40, PT ;  /* 0x000000400600780c */ /* 0x000fc60003f05270 */
[----:B----4-:R-:W-:-:S04]  /*0400*/  @!P2 IMAD R2, R9, R25, R2 ;  /* 0x000000190902a224 */ /* 0x010fc800078e0202 */
[----:B-----5:R-:W-:-:S04]  /*0410*/  @!P3 IMAD R2, R19, R7, R2 ;  /* 0x000000071302b224 */ /* 0x020fc800078e0202 */
[----:B------:R-:W-:-:S04]  /*0420*/  @!P4 IMAD R2, R17, R5, R2 ;  /* 0x000000051102c224 */ /* 0x000fc800078e0202 */
[----:B--2---:R-:W-:-:S04]  /*0430*/  @!P5 IMAD R2, R15, R4, R2 ;  /* 0x000000040f02d224 */ /* 0x004fc800078e0202 */
[----:B------:R-:W-:Y:S01]  /*0440*/  @!P6 IMAD R2, R11, R8, R2 ;  /* 0x000000080b02e224 */ /* 0x000fe200078e0202 */
[----:B------:R-:W-:Y:S06]  /*0450*/  @P0 BRA `(.L_x_13) ;  /* 0xfffffffc000c0947 */ /* 0x000fec000383ffff */
[----:B------:R-:W0:Y:S02]  /*0460*/  LDC.64 R4, c[0x0][0x390] ;  /* 0x0000e400ff047b82 */ /* 0x000e240000000a00 */
[----:B0-----:R-:W-:-:S05]  /*0470*/  IMAD.WIDE R4, R0, 0x4, R4 ;  /* 0x0000000400047825 */ /* 0x001fca00078e0204 */
[----:B------:R-:W-:Y:S01]  /*0480*/  STG.E desc[UR4][R4.64], R2 ;  /* 0x0000000204007986 */ /* 0x000fe2000c101904 */
[----:B------:R-:W-:Y:S05]  /*0490*/  EXIT ;  /* 0x000000000000794d */ /* 0x000fea0003800000 */
.L_x_14:
        /* <DEDUP_REMOVED lines=14> */
.L_x_18:


//--------------------- .text._Z16convolution_easyPiS_S_ --------------------------
	.section	.text._Z16convolution_easyPiS_S_,"ax",@progbits
	.align	128
        .global         _Z16convolution_easyPiS_S_
        .type           _Z16convolution_easyPiS_S_,@function
        .size           _Z16convolution_easyPiS_S_,(.L_x_19 - _Z16convolution_easyPiS_S_)
        .other          _Z16convolution_easyPiS_S_,@"STO_CUDA_ENTRY STV_DEFAULT"
_Z16convolution_easyPiS_S_:
.text._Z16convolution_easyPiS_S_:
[----:B------:R-:W-:Y:S01]  /*0000*/  LDC R1, c[0x0][0x37c] ;  /* 0x0000df00ff017b82 */ /* 0x000fe20000000800 */
[----:B------:R-:W0:Y:S07]  /*0010*/  S2R R0, SR_TID.X ;  /* 0x0000000000007919 */ /* 0x000e2e0000002100 */
[----:B------:R-:W0:Y:S08]  /*0020*/  S2UR UR4, SR_CTAID.X ;  /* 0x00000000000479c3 */ /* 0x000e300000002500 */
[----:B------:R-:W0:Y:S02]  /*0030*/  LDC R7, c[0x0][0x360] ;  /* 0x0000d800ff077b82 */ /* 0x000e240000000800 */
[----:B0-----:R-:W-:-:S05]  /*0040*/  IMAD R7, R7, UR4, R0 ;  /* 0x0000000407077c24 */ /* 0x001fca000f8e0200 */
[----:B------:R-:W-:-:S13]  /*0050*/  ISETP.GT.AND P0, PT, R7, 0x1003e, PT ;  /* 0x0001003e0700780c */ /* 0x000fda0003f04270 */
[----:B------:R-:W-:Y:S05]  /*0060*/  @P0 EXIT ;  /* 0x000000000000094d */ /* 0x000fea0003800000 */
[----:B------:R-:W0:Y:S01]  /*0070*/  LDC.64 R2, c[0x0][0x380] ;  /* 0x0000e000ff027b82 */ /* 0x000e220000000a00 */
[----:B------:R-:W1:Y:S01]  /*0080*/  LDCU.64 UR6, c[0x0][0x358] ;  /* 0x00006b00ff0677ac */ /* 0x000e620008000a00 */
[----:B------:R-:W-:-:S06]  /*0090*/  ISETP.GT.AND P0, PT, R7, 0xffff, PT ;  /* 0x0000ffff0700780c */ /* 0x000fcc0003f04270 */
[----:B------:R-:W2:Y:S01]  /*00a0*/  LDC.64 R8, c[0x0][0x388] ;  /* 0x0000e200ff087b82 */ /* 0x000ea20000000a00 */
[C---:B------:R-:W-:Y:S01]  /*00b0*/  ISETP.LT.OR P0, PT, R7.reuse, RZ, P0 ;  /* 0x000000ff0700720c */ /* 0x040fe20000701670 */
[----:B------:R-:W-:Y:S01]  /*00c0*/  IMAD.MOV R6, RZ, RZ, -R7 ;  /* 0x000000ffff067224 */ /* 0x000fe200078e0a07 */
[----:B------:R-:W3:Y:S01]  /*00d0*/  LDCU.64 UR4, c[0x0][0x388] ;  /* 0x00007100ff0477ac */ /* 0x000ee20008000a00 */
[----:B0-----:R-:W-:-:S10]  /*00e0*/  IMAD.WIDE R4, R7, 0x4, R2 ;  /* 0x0000000407047825 */ /* 0x001fd400078e0202 */
[----:B-1----:R-:W4:Y:S04]  /*00f0*/  @!P0 LDG.E R14, desc[UR6][R4.64] ;  /* 0x00000006040e8981 */ /* 0x002f28000c1e1900 */
[----:B--2---:R0:W4:Y:S01]  /*0100*/  @!P0 LDG.E R21, desc[UR6][R8.64] ;  /* 0x0000000608158981 */ /* 0x004122000c1e1900 */
[C---:B------:R-:W-:Y:S01]  /*0110*/  VIADD R0, R7.reuse, 0xfffffffe ;  /* 0xfffffffe07007836 */ /* 0x040fe20000000000 */
[----:B------:R-:W-:Y:S01]  /*0120*/  ISETP.GE.AND P4, PT, R6, -0x10000, PT ;  /* 0xffff00000600780c */ /* 0x000fe20003f86270 */
[----:B------:R-:W-:-:S03]  /*0130*/  VIADD R6, R7, 0xfffffffd ;  /* 0xfffffffd07067836 */ /* 0x000fc60000000000 */
[----:B------:R-:W-:Y:S01]  /*0140*/  ISETP.GT.AND P5, PT, R0, 0xffff, PT ;  /* 0x0000ffff0000780c */ /* 0x000fe20003fa4270 */
[C---:B------:R-:W-:Y:S01]  /*0150*/  VIADD R0, R7.reuse, 0xfffffffc ;  /* 0xfffffffc07007836 */ /* 0x040fe20000000000 */
[C---:B------:R-:W-:Y:S02]  /*0160*/  ISETP.LE.OR P4, PT, R7.reuse, RZ, !P4 ;  /* 0x000000ff0700720c */ /* 0x040fe40006783670 */
[----:B------:R-:W-:Y:S02]  /*0170*/  ISETP.GT.AND P6, PT, R6, 0xffff, PT ;  /* 0x0000ffff0600780c */ /* 0x000fe40003fc4270 */
[C---:B------:R-:W-:Y:S02]  /*0180*/  ISETP.LT.OR P5, PT, R7.reuse, 0x2, P5 ;  /* 0x000000020700780c */ /* 0x040fe40002fa1670 */
[----:B------:R-:W-:Y:S01]  /*0190*/  ISETP.GT.AND P3, PT, R0, 0xffff, PT ;  /* 0x0000ffff0000780c */ /* 0x000fe20003f64270 */
[C---:B------:R-:W-:Y:S01]  /*01a0*/  VIADD R0, R7.reuse, 0xfffffffb ;  /* 0xfffffffb07007836 */ /* 0x040fe20000000000 */
[----:B------:R-:W-:-:S02]  /*01b0*/  ISETP.LT.OR P6, PT, R7, 0x3, P6 ;  /* 0x000000030700780c */ /* 0x000fc400037c1670 */
[C---:B------:R-:W-:Y:S02]  /*01c0*/  ISETP.LT.OR P3, PT, R7.reuse, 0x4, P3 ;  /* 0x000000040700780c */ /* 0x040fe40001f61670 */
[----:B------:R-:W-:Y:S01]  /*01d0*/  ISETP.GT.AND P1, PT, R0, 0xffff, PT ;  /* 0x0000ffff0000780c */ /* 0x000fe20003f24270 */
[----:B------:R-:W1:Y:S01]  /*01e0*/  @!P4 LDC.64 R18, c[0x0][0x388] ;  /* 0x0000e200ff12cb82 */ /* 0x000e620000000a00 */
[C---:B------:R-:W-:Y:S01]  /*01f0*/  VIADD R0, R7.reuse, 0xfffffffa ;  /* 0xfffffffa07007836 */ /* 0x040fe20000000000 */
[----:B------:R-:W2:Y:S01]  /*0200*/  @!P4 LDG.E R15, desc[UR6][R4.64+-0x4] ;  /* 0xfffffc06040fc981 */ /* 0x000ea2000c1e1900 */
[----:B------:R-:W-:-:S05]  /*0210*/  ISETP.LT.OR P1, PT, R7, 0x5, P1 ;  /* 0x000000050700780c */ /* 0x000fca0000f21670 */
[----:B------:R-:W5:Y:S01]  /*0220*/  @!P5 LDC.64 R16, c[0x0][0x388] ;  /* 0x0000e200ff10db82 */ /* 0x000f620000000a00 */
[----:B------:R-:W-:Y:S01]  /*0230*/  ISETP.GT.AND P2, PT, R0, 0xffff, PT ;  /* 0x0000ffff0000780c */ /* 0x000fe20003f44270 */
[C---:B------:R-:W-:Y:S01]  /*0240*/  VIADD R20, R7.reuse, 0xfffffff9 ;  /* 0xfffffff907147836 */ /* 0x040fe20000000000 */
[----:B------:R-:W3:Y:S05]  /*0250*/  @!P6 LDG.E R25, desc[UR6][R4.64+-0xc] ;  /* 0xfffff4060419e981 */ /* 0x000eea000c1e1900 */
[----:B------:R-:W5:Y:S01]  /*0260*/  @!P6 LDC.64 R10, c[0x0][0x388] ;  /* 0x0000e200ff0aeb82 */ /* 0x000f620000000a00 */
[----:B------:R-:W-:Y:S01]  /*0270*/  ISETP.LT.OR P2, PT, R7, 0x6, P2 ;  /* 0x000000060700780c */ /* 0x000fe20001741670 */
[----:B------:R-:W-:Y:S01]  /*0280*/  IMAD.MOV.U32 R0, RZ, RZ, RZ ;  /* 0x000000ffff007224 */ /* 0x000fe200078e00ff */
[----:B------:R-:W3:Y:S04]  /*0290*/  @!P3 LDG.E R27, desc[UR6][R4.64+-0x10] ;  /* 0xfffff006041bb981 */ /* 0x000ee8000c1e1900 */
[----:B------:R-:W3:Y:S01]  /*02a0*/  @!P1 LDG.E R29, desc[UR6][R4.64+-0x14] ;  /* 0xffffec06041d9981 */ /* 0x000ee2000c1e1900 */
[----:B------:R-:W5:Y:S03]  /*02b0*/  @!P3 LDC.64 R12, c[0x0][0x388] ;  /* 0x0000e200ff0cbb82 */ /* 0x000f660000000a00 */
[----:B-1----:R1:W2:Y:S04]  /*02c0*/  @!P4 LDG.E R6, desc[UR6][R18.64+0x4] ;  /* 0x000004061206c981 */ /* 0x0022a8000c1e1900 */
[----:B------:R-:W3:Y:S01]  /*02d0*/  @!P2 LDG.E R23, desc[UR6][R4.64+-0x18] ;  /* 0xffffe8060417a981 */ /* 0x000ee2000c1e1900 */
[----:B0-----:R-:W0:Y:S08]  /*02e0*/  @!P1 LDC.64 R8, c[0x0][0x388] ;  /* 0x0000e200ff089b82 */ /* 0x001e300000000a00 */
[----:B-1----:R-:W1:Y:S01]  /*02f0*/  @!P2 LDC.64 R18, c[0x0][0x388] ;  /* 0x0000e200ff12ab82 */ /* 0x002e620000000a00 */
[----:B-----5:R-:W5:Y:S04]  /*0300*/  @!P6 LDG.E R10, desc[UR6][R10.64+0xc] ;  /* 0x00000c060a0ae981 */ /* 0x020f68000c1e1900 */
[----:B------:R-:W5:Y:S04]  /*0310*/  @!P3 LDG.E R12, desc[UR6][R12.64+0x10] ;  /* 0x000010060c0cb981 */ /* 0x000f68000c1e1900 */
[----:B0-----:R-:W5:Y:S04]  /*0320*/  @!P1 LDG.E R8, desc[UR6][R8.64+0x14] ;  /* 0x0000140608089981 */ /* 0x001f68000c1e1900 */
[----:B-1----:R-:W5:Y:S01]  /*0330*/  @!P2 LDG.E R18, desc[UR6][R18.64+0x18] ;  /* 0x000018061212a981 */ /* 0x002f62000c1e1900 */
[----:B----4-:R-:W-:Y:S01]  /*0340*/  @!P0 IMAD R0, R14, R21, RZ ;  /* 0x000000150e008224 */ /* 0x010fe200078e02ff */
[----:B------:R-:W-:-:S02]  /*0350*/  ISETP.GT.AND P0, PT, R20, 0xffff, PT ;  /* 0x0000ffff1400780c */ /* 0x000fc40003f04270 */
[----:B------:R0:W4:Y:S02]  /*0360*/  @!P5 LDG.E R21, desc[UR6][R16.64+0x8] ;  /* 0x000008061015d981 */ /* 0x000124000c1e1900 */
[C---:B------:R-:W-:Y:S02]  /*0370*/  ISETP.LT.OR P0, PT, R7.reuse, 0x7, P0 ;  /* 0x000000070700780c */ /* 0x040fe40000701670 */
[----:B------:R-:W4:Y:S11]  /*0380*/  @!P5 LDG.E R14, desc[UR6][R4.64+-0x8] ;  /* 0xfffff806040ed981 */ /* 0x000f36000c1e1900 */
[----:B0-----:R-:W0:Y:S01]  /*0390*/  @!P0 LDC.64 R16, c[0x0][0x388] ;  /* 0x0000e200ff108b82 */ /* 0x001e220000000a00 */
[----:B------:R1:W5:Y:S04]  /*03a0*/  @!P0 LDG.E R11, desc[UR6][R4.64+-0x1c] ;  /* 0xffffe406040b8981 */ /* 0x000368000c1e1900 */
[----:B0-----:R-:W5:Y:S01]  /*03b0*/  @!P0 LDG.E R16, desc[UR6][R16.64+0x1c] ;  /* 0x00001c0610108981 */ /* 0x001f62000c1e1900 */
[----:B------:R-:W-:-:S02]  /*03c0*/  VIADD R9, R7, 0xfffffff8 ;  /* 0xfffffff807097836 */ /* 0x000fc40000000000 */
[----:B--2---:R-:W-:Y:S01]  /*03d0*/  @!P4 IMAD R0, R15, R6, R0 ;  /* 0x000000060f00c224 */ /* 0x004fe200078e0200 */
[----:B------:R-:W-:Y:S02]  /*03e0*/  IADD3 R6, PT, PT, -R7, 0x8, RZ ;  /* 0x0000000807067810 */ /* 0x000fe40007ffe1ff */
[----:B------:R-:W-:Y:S01]  /*03f0*/  ISETP.GT.AND P4, PT, R9, 0xffff, PT ;  /* 0x0000ffff0900780c */ /* 0x000fe20003f84270 */
[----:B---3--:R-:W-:Y:S01]  /*0400*/  UIADD3 UR4, UP0, UPT, UR4, 0x20, URZ ;  /* 0x0000002004047890 */ /* 0x008fe2000ff1e0ff */
[C---:B-1----:R-:W-:Y:S02]  /*0410*/  VIADD R4, R7.reuse, 0xfffffff6 ;  /* 0xfffffff607047836 */ /* 0x042fe40000000000 */
[C---:B------:R-:W-:Y:S01]  /*0420*/  ISETP.LT.OR P4, PT, R7.reuse, 0x8, P4 ;  /* 0x000000080700780c */ /* 0x040fe20002781670 */
[----:B------:R-:W-:Y:S01]  /*0430*/  VIADD R5, R7, 0xfffffff5 ;  /* 0xfffffff507057836 */ /* 0x000fe20000000000 */
[----:B------:R-:W-:Y:S01]  /*0440*/  UIADD3.X UR5, UPT, UPT, URZ, UR5, URZ, UP0, !UPT ;  /* 0x00000005ff057290 */ /* 0x000fe200087fe4ff */
[----:B----4-:R-:W-:-:S04]  /*0450*/  @!P5 IMAD R0, R14, R21, R0 ;  /* 0x000000150e00d224 */ /* 0x010fc800078e0200 */
[----:B-----5:R-:W-:Y:S01]  /*0460*/  @!P6 IMAD R0, R25, R10, R0 ;  /* 0x0000000a1900e224 */ /* 0x020fe200078e0200 */
[----:B------:R-:W-:-:S03]  /*0470*/  ISETP.GE.AND P6, PT, R6, -0x10000, PT ;  /* 0xffff00000600780c */ /* 0x000fc60003fc6270 */
[----:B------:R-:W-:Y:S01]  /*0480*/  @!P3 IMAD R0, R27, R12, R0 ;  /* 0x0000000c1b00b224 */ /* 0x000fe200078e0200 */
[----:B------:R-:W-:Y:S02]  /*0490*/  ISETP.LE.OR P6, PT, R7, 0x8, !P6 ;  /* 0x000000080700780c */ /* 0x000fe400077c3670 */
[----:B------:R-:W-:Y:S01]  /*04a0*/  ISETP.GT.AND P5, PT, R4, 0xffff, PT ;  /* 0x0000ffff0400780c */ /* 0x000fe20003fa4270 */
[----:B------:R-:W-:Y:S01]  /*04b0*/  @!P1 IMAD R0, R29, R8, R0 ;  /* 0x000000081d009224 */ /* 0x000fe200078e0200 */
[----:B------:R-:W-:Y:S01]  /*04c0*/  ISETP.GT.AND P3, PT, R5, 0xffff, PT ;  /* 0x0000ffff0500780c */ /* 0x000fe20003f64270 */
[C---:B------:R-:W-:Y:S01]  /*04d0*/  VIADD R6, R7.reuse, 0xfffffff4 ;  /* 0xfffffff407067836 */ /* 0x040fe20000000000 */
[----:B------:R-:W-:Y:S01]  /*04e0*/  ISETP.LT.OR P5, PT, R7, 0xa, P5 ;  /* 0x0000000a0700780c */ /* 0x000fe20002fa1670 */
[----:B------:R-:W-:-:S04]  /*04f0*/  IMAD.WIDE R8, R9, 0x4, R2 ;  /* 0x0000000409087825 */ /* 0x000fc800078e0202 */
[----:B------:R-:W-:Y:S02]  /*0500*/  IMAD.U32 R4, RZ, RZ, UR4 ;  /* 0x00000004ff047e24 */ /* 0x000fe4000f8e00ff */
[----:B------:R-:W-:Y:S01]  /*0510*/  IMAD.U32 R5, RZ, RZ, UR5 ;  /* 0x00000005ff057e24 */ /* 0x000fe2000f8e00ff */
[----:B------:R-:W-:Y:S01]  /*0520*/  ISETP.GT.AND P1, PT, R6, 0xffff, PT ;  /* 0x0000ffff0600780c */ /* 0x000fe20003f24270 */
[----:B------:R-:W2:Y:S01]  /*0530*/  @!P4 LDG.E R17, desc[UR6][R8.64] ;  /* 0x000000060811c981 */ /* 0x000ea2000c1e1900 */
[C---:B------:R-:W-:Y:S01]  /*0540*/  VIADD R6, R7.reuse, 0xfffffff3 ;  /* 0xfffffff307067836 */ /* 0x040fe20000000000 */
[----:B------:R-:W-:Y:S02]  /*0550*/  ISETP.LT.OR P3, PT, R7, 0xb, P3 ;  /* 0x0000000b0700780c */ /* 0x000fe40001f61670 */
[----:B------:R-:W2:Y:S01]  /*0560*/  @!P4 LDG.E R10, desc[UR6][R4.64] ;  /* 0x00000006040ac981 */ /* 0x000ea2000c1e1900 */
[----:B------:R-:W-:Y:S01]  /*0570*/  @!P2 IMAD R0, R23, R18, R0 ;  /* 0x000000121700a224 */ /* 0x000fe200078e0200 */
[----:B------:R-:W-:-:S02]  /*0580*/  ISETP.LT.OR P1, PT, R7, 0xc, P1 ;  /* 0x0000000c0700780c */ /* 0x000fc40000f21670 */
[----:B------:R-:W3:Y:S01]  /*0590*/  @!P6 LDG.E R19, desc[UR6][R8.64+-0x4] ;  /* 0xfffffc060813e981 */ /* 0x000ee2000c1e1900 */
[----:B------:R-:W-:-:S03]  /*05a0*/  ISETP.GT.AND P2, PT, R6, 0xffff, PT ;  /* 0x0000ffff0600780c */ /* 0x000fc60003f44270 */
[----:B------:R-:W3:Y:S01]  /*05b0*/  @!P6 LDG.E R14, desc[UR6][R4.64+0x4] ;  /* 0x00000406040ee981 */ /* 0x000ee2000c1e1900 */
[C---:B------:R-:W-:Y:S01]  /*05c0*/  ISETP.LT.OR P2, PT, R7.reuse, 0xd, P2 ;  /* 0x0000000d0700780c */ /* 0x040fe20001741670 */
[----:B------:R-:W-:Y:S02]  /*05d0*/  VIADD R6, R7, 0xfffffff2 ;  /* 0xfffffff207067836 */ /* 0x000fe40000000000 */
[----:B------:R-:W4:Y:S04]  /*05e0*/  @!P5 LDG.E R21, desc[UR6][R8.64+-0x8] ;  /* 0xfffff8060815d981 */ /* 0x000f28000c1e1900 */
[----:B------:R-:W4:Y:S01]  /*05f0*/  @!P5 LDG.E R18, desc[UR6][R4.64+0x8] ;  /* 0x000008060412d981 */ /* 0x000f22000c1e1900 */
[----:B------:R-:W-:Y:S01]  /*0600*/  @!P0 IMAD R0, R11, R16, R0 ;  /* 0x000000100b008224 */ /* 0x000fe200078e0200 */
[----:B------:R-:W-:-:S02]  /*0610*/  ISETP.GT.AND P0, PT, R6, 0xffff, PT ;  /* 0x0000ffff0600780c */ /* 0x000fc40003f04270 */
[----:B------:R-:W5:Y:S04]  /*0620*/  @!P3 LDG.E R23, desc[UR6][R8.64+-0xc] ;  /* 0xfffff4060817b981 */ /* 0x000f68000c1e1900 */
[----:B------:R-:W5:Y:S01]  /*0630*/  @!P3 LDG.E R20, desc[UR6][R4.64+0xc] ;  /* 0x00000c060414b981 */ /* 0x000f62000c1e1900 */
[----:B------:R-:W-:-:S03]  /*0640*/  ISETP.LT.OR P0, PT, R7, 0xe, P0 ;  /* 0x0000000e0700780c */ /* 0x000fc60000701670 */
[----:B------:R-:W5:Y:S04]  /*0650*/  @!P1 LDG.E R11, desc[UR6][R8.64+-0x10] ;  /* 0xfffff006080b9981 */ /* 0x000f68000c1e1900 */
[----:B------:R-:W5:Y:S04]  /*0660*/  @!P1 LDG.E R16, desc[UR6][R4.64+0x10] ;  /* 0x0000100604109981 */ /* 0x000f68000c1e1900 */
[----:B------:R-:W5:Y:S04]  /*0670*/  @!P2 LDG.E R15, desc[UR6][R8.64+-0x14] ;  /* 0xffffec06080fa981 */ /* 0x000f68000c1e1900 */
[----:B------:R-:W5:Y:S04]  /*0680*/  @!P2 LDG.E R12, desc[UR6][R4.64+0x14] ;  /* 0x00001406040ca981 */ /* 0x000f68000c1e1900 */
[----:B------:R-:W5:Y:S04]  /*0690*/  @!P0 LDG.E R13, desc[UR6][R8.64+-0x18] ;  /* 0xffffe806080d8981 */ /* 0x000f68000c1e1900 */
[----:B------:R-:W5:Y:S01]  /*06a0*/  @!P0 LDG.E R6, desc[UR6][R4.64+0x18] ;  /* 0x0000180604068981 */ /* 0x000f62000c1e1900 */
[----:B------:R-:W-:-:S02]  /*06b0*/  VIADD R22, R7, 0xfffffff1 ;  /* 0xfffffff107167836 */ /* 0x000fc40000000000 */
[----:B--2---:R-:W-:-:S03]  /*06c0*/  @!P4 IMAD R0, R17, R10, R0 ;  /* 0x0000000a1100c224 */ /* 0x004fc600078e0200 */
[----:B------:R-:W-:Y:S02]  /*06d0*/  ISETP.GT.AND P4, PT, R22, 0xffff, PT ;  /* 0x0000ffff1600780c */ /* 0x000fe40003f84270 */
[----:B------:R-:W-:Y:S01]  /*06e0*/  IADD3 R10, PT, PT, -R7, 0x10, RZ ;  /* 0x00000010070a7810 */ /* 0x000fe20007ffe1ff */
[----:B---3--:R-:W-:Y:S02]  /*06f0*/  @!P6 IMAD R0, R19, R14, R0 ;  /* 0x0000000e1300e224 */ /* 0x008fe400078e0200 */
[C---:B------:R-:W-:Y:S01]  /*0700*/  VIADD R19, R7.reuse, 0xfffffff0 ;  /* 0xfffffff007137836 */ /* 0x040fe20000000000 */
[----:B------:R-:W-:Y:S02]  /*0710*/  ISETP.LT.OR P4, PT, R7, 0xf, P4 ;  /* 0x0000000f0700780c */ /* 0x000fe40002781670 */
[----:B------:R-:W-:Y:S01]  /*0720*/  ISETP.GE.AND P6, PT, R10, -0x10000, PT ;  /* 0xffff00000a00780c */ /* 0x000fe20003fc6270 */
[----:B----4-:R-:W-:Y:S01]  /*0730*/  @!P5 IMAD R0, R21, R18, R0 ;  /* 0x000000121500d224 */ /* 0x010fe200078e0200 */
[----:B------:R-:W-:Y:S01]  /*0740*/  ISETP.GT.AND P5, PT, R19, 0xffff, PT ;  /* 0x0000ffff1300780c */ /* 0x000fe20003fa4270 */
[----:B------:R-:W-:-:S02]  /*0750*/  VIADD R10, R7, 0xffffffee ;  /* 0xffffffee070a7836 */ /* 0x000fc40000000000 */
[C---:B------:R-:W-:Y:S01]  /*0760*/  VIADD R14, R7.reuse, 0xffffffed ;  /* 0xffffffed070e7836 */ /* 0x040fe20000000000 */
[----:B------:R-:W-:Y:S01]  /*0770*/  ISETP.LT.OR P5, PT, R7, 0x10, P5 ;  /* 0x000000100700780c */ /* 0x000fe20002fa1670 */
[----:B-----5:R-:W-:Y:S01]  /*0780*/  @!P3 IMAD R0, R23, R20, R0 ;  /* 0x000000141700b224 */ /* 0x020fe200078e0200 */
[----:B------:R-:W-:-:S03]  /*0790*/  ISETP.GT.AND P3, PT, R10, 0xffff, PT ;  /* 0x0000ffff0a00780c */ /* 0x000fc60003f64270 */
[----:B------:R-:W2:Y:S01]  /*07a0*/  @!P4 LDG.E R17, desc[UR6][R8.64+-0x1c] ;  /* 0xffffe4060811c981 */ /* 0x000ea2000c1e1900 */
[----:B------:R-:W-:Y:S01]  /*07b0*/  ISETP.LE.OR P6, PT, R7, 0x10, !P6 ;  /* 0x000000100700780c */ /* 0x000fe200077c3670 */
[----:B------:R-:W-:Y:S01]  /*07c0*/  @!P1 IMAD R0, R11, R16, R0 ;  /* 0x000000100b009224 */ /* 0x000fe200078e0200 */
[----:B------:R-:W-:Y:S01]  /*07d0*/  ISETP.GT.AND P1, PT, R14, 0xffff, PT ;  /* 0x0000ffff0e00780c */ /* 0x000fe20003f24270 */
[C---:B------:R-:W-:Y:S01]  /*07e0*/  VIADD R14, R7.reuse, 0xffffffec ;  /* 0xffffffec070e7836 */ /* 0x040fe20000000000 */
[----:B------:R-:W-:Y:S01]  /*07f0*/  ISETP.LT.OR P3, PT, R7, 0x12, P3 ;  /* 0x000000120700780c */ /* 0x000fe20001f61670 */
[----:B------:R-:W-:-:S04]  /*0800*/  IMAD.WIDE R10, R19, 0x4, R2 ;  /* 0x00000004130a7825 */ /* 0x000fc800078e0202 */
[----:B------:R-:W-:-:S04]  /*0810*/  @!P2 IMAD R0, R15, R12, R0 ;  /* 0x0000000c0f00a224 */ /* 0x000fc800078e0200 */
[----:B------:R-:W3:Y:S01]  /*0820*/  @!P6 LDG.E R8, desc[UR6][R4.64+0x24] ;  /* 0x000024060408e981 */ /* 0x000ee2000c1e1900 */
[----:B------:R-:W-:-:S03]  /*0830*/  ISETP.GT.AND P2, PT, R14, 0xffff, PT ;  /* 0x0000ffff0e00780c */ /* 0x000fc60003f44270 */
[----:B------:R-:W2:Y:S01]  /*0840*/  @!P4 LDG.E R12, desc[UR6][R4.64+0x1c] ;  /* 0x00001c06040cc981 */ /* 0x000ea2000c1e1900 */
[----:B------:R-:W-:-:S03]  /*0850*/  VIADD R16, R7, 0xffffffeb ;  /* 0xffffffeb07107836 */ /* 0x000fc60000000000 */
[----:B------:R-:W4:Y:S04]  /*0860*/  @!P5 LDG.E R15, desc[UR6][R10.64] ;  /* 0x000000060a0fd981 */ /* 0x000f28000c1e1900 */
[----:B------:R-:W4:Y:S01]  /*0870*/  @!P5 LDG.E R14, desc[UR6][R4.64+0x20] ;  /* 0x00002006040ed981 */ /* 0x000f22000c1e1900 */
[----:B------:R-:W-:Y:S01]  /*0880*/  ISETP.LT.OR P1, PT, R7, 0x13, P1 ;  /* 0x000000130700780c */ /* 0x000fe20000f21670 */
[----:B------:R-:W-:Y:S02]  /*0890*/  @!P0 IMAD R0, R13, R6, R0 ;  /* 0x000000060d008224 */ /* 0x000fe400078e0200 */
[----:B------:R-:W3:Y:S01]  /*08a0*/  @!P6 LDG.E R19, desc[UR6][R10.64+-0x4] ;  /* 0xfffffc060a13e981 */ /* 0x000ee2000c1e1900 */
[----:B------:R-:W-:Y:S02]  /*08b0*/  ISETP.GT.AND P0, PT, R16, 0xffff, PT ;  /* 0x0000ffff1000780c */ /* 0x000fe40003f04270 */
[C---:B------:R-:W-:Y:S01]  /*08c0*/  ISETP.LT.OR P2, PT, R7.reuse, 0x14, P2 ;  /* 0x000000140700780c */ /* 0x040fe20001741670 */
        /* <DEDUP_REMOVED lines=9> */
[----:B--2---:R-:W-:-:S02]  /*0960*/  @!P4 IMAD R0, R17, R12, R0 ;  /* 0x0000000c1100c224 */ /* 0x004fc400078e0200 */
[C---:B------:R-:W-:Y:S02]  /*0970*/  VIADD R12, R7.reuse, 0xffffffea ;  /* 0xffffffea070c7836 */ /* 0x040fe40000000000 */
[----:B------:R-:W-:Y:S02]  /*0980*/  VIADD R17, R7, 0xffffffe9 ;  /* 0xffffffe907117836 */ /* 0x000fe40000000000 */
[----:B----4-:R-:W-:Y:S01]  /*0990*/  @!P5 IMAD R0, R15, R14, R0 ;  /* 0x0000000e0f00d224 */ /* 0x010fe200078e0200 */
[----:B------:R-:W-:-:S03]  /*09a0*/  ISETP.GT.AND P5, PT, R12, 0xffff, PT ;  /* 0x0000ffff0c00780c */ /* 0x000fc60003fa4270 */
[----:B---3--:R-:W-:Y:S01]  /*09b0*/  @!P6 IMAD R0, R19, R8, R0 ;  /* 0x000000081300e224 */ /* 0x008fe200078e0200 */
[----:B------:R-:W-:Y:S02]  /*09c0*/  ISETP.GT.AND P4, PT, R17, 0xffff, PT ;  /* 0x0000ffff1100780c */ /* 0x000fe40003f84270 */
[C---:B------:R-:W-:Y:S02]  /*09d0*/  ISETP.LT.OR P5, PT, R7.reuse, 0x16, P5 ;  /* 0x000000160700780c */ /* 0x040fe40002fa1670 */
[----:B------:R-:W-:Y:S01]  /*09e0*/  IADD3 R8, PT, PT, -R7, 0x18, RZ ;  /* 0x0000001807087810 */ /* 0x000fe20007ffe1ff */
[----:B-----5:R-:W-:Y:S02]  /*09f0*/  @!P3 IMAD R0, R13, R16, R0 ;  /* 0x000000100d00b224 */ /* 0x020fe400078e0200 */
[C---:B------:R-:W-:Y:S01]  /*0a00*/  VIADD R13, R7.reuse, 0xffffffe8 ;  /* 0xffffffe8070d7836 */ /* 0x040fe20000000000 */
[----:B------:R-:W-:Y:S02]  /*0a10*/  ISETP.LT.OR P6, PT, R7, 0x17, P4 ;  /* 0x000000170700780c */ /* 0x000fe400027c1670 */
[----:B------:R-:W-:-:S02]  /*0a20*/  ISETP.GE.AND P4, PT, R8, -0x10000, PT ;  /* 0xffff00000800780c */ /* 0x000fc40003f86270 */
[----:B------:R-:W-:Y:S01]  /*0a30*/  ISETP.GT.AND P3, PT, R13, 0xffff, PT ;  /* 0x0000ffff0d00780c */ /* 0x000fe20003f64270 */
[----:B------:R-:W-:Y:S02]  /*0a40*/  VIADD R8, R7, 0xffffffe6 ;  /* 0xffffffe607087836 */ /* 0x000fe40000000000 */
[----:B------:R-:W2:Y:S01]  /*0a50*/  @!P5 LDG.E R15, desc[UR6][R10.64+-0x18] ;  /* 0xffffe8060a0fd981 */ /* 0x000ea2000c1e1900 */
[----:B------:R-:W-:Y:S01]  /*0a60*/  @!P1 IMAD R0, R21, R18, R0 ;  /* 0x0000001215009224 */ /* 0x000fe200078e0200 */
[C---:B------:R-:W-:Y:S01]  /*0a70*/  ISETP.LT.OR P3, PT, R7.reuse, 0x18, P3 ;  /* 0x000000180700780c */ /* 0x040fe20001f61670 */
[C---:B------:R-:W-:Y:S01]  /*0a80*/  VIADD R12, R7.reuse, 0xffffffe5 ;  /* 0xffffffe5070c7836 */ /* 0x040fe20000000000 */
[----:B------:R-:W-:Y:S02]  /*0a90*/  ISETP.GT.AND P1, PT, R8, 0xffff, PT ;  /* 0x0000ffff0800780c */ /* 0x000fe40003f24270 */
[----:B------:R-:W-:Y:S01]  /*0aa0*/  ISETP.LE.OR P4, PT, R7, 0x18, !P4 ;  /* 0x000000180700780c */ /* 0x000fe20006783670 */
[----:B------:R-:W-:Y:S01]  /*0ab0*/  @!P2 IMAD R0, R23, R20, R0 ;  /* 0x000000141700a224 */ /* 0x000fe200078e0200 */
[----:B------:R-:W2:Y:S01]  /*0ac0*/  @!P5 LDG.E R8, desc[UR6][R4.64+0x38] ;  /* 0x000038060408d981 */ /* 0x000ea2000c1e1900 */
[----:B------:R-:W-:Y:S01]  /*0ad0*/  ISETP.GT.AND P2, PT, R12, 0xffff, PT ;  /* 0x0000ffff0c00780c */ /* 0x000fe20003f44270 */
[----:B------:R-:W-:Y:S01]  /*0ae0*/  IMAD.WIDE R12, R13, 0x4, R2 ;  /* 0x000000040d0c7825 */ /* 0x000fe200078e0202 */
[----:B------:R-:W-:Y:S01]  /*0af0*/  ISETP.LT.OR P1, PT, R7, 0x1a, P1 ;  /* 0x0000001a0700780c */ /* 0x000fe20000f21670 */
[----:B------:R-:W3:Y:S02]  /*0b00*/  @!P6 LDG.E R17, desc[UR6][R10.64+-0x1c] ;  /* 0xffffe4060a11e981 */ /* 0x000ee4000c1e1900 */
[----:B------:R-:W-:-:S02]  /*0b10*/  @!P0 IMAD R0, R6, R9, R0 ;  /* 0x0000000906008224 */ /* 0x000fc400078e0200 */
[----:B------:R-:W3:Y:S01]  /*0b20*/  @!P6 LDG.E R6, desc[UR6][R4.64+0x3c] ;  /* 0x00003c060406e981 */ /* 0x000ee2000c1e1900 */
[C---:B------:R-:W-:Y:S01]  /*0b30*/  VIADD R14, R7.reuse, 0xffffffe4 ;  /* 0xffffffe4070e7836 */ /* 0x040fe20000000000 */
[C---:B------:R-:W-:Y:S02]  /*0b40*/  ISETP.LT.OR P2, PT, R7.reuse, 0x1b, P2 ;  /* 0x0000001b0700780c */ /* 0x040fe40001741670 */
[----:B------:R-:W4:Y:S02]  /*0b50*/  @!P3 LDG.E R9, desc[UR6][R12.64] ;  /* 0x000000060c09b981 */ /* 0x000f24000c1e1900 */
[----:B------:R-:W-:Y:S02]  /*0b60*/  ISETP.GT.AND P0, PT, R14, 0xffff, PT ;  /* 0x0000ffff0e00780c */ /* 0x000fe40003f04270 */
[----:B------:R-:W4:Y:S02]  /*0b70*/  @!P3 LDG.E R10, desc[UR6][R4.64+0x40] ;  /* 0x00004006040ab981 */ /* 0x000f24000c1e1900 */
[----:B------:R-:W-:-:S02]  /*0b80*/  ISETP.LT.OR P0, PT, R7, 0x1c, P0 ;  /* 0x0000001c0700780c */ /* 0x000fc40000701670 */
[----:B------:R-:W5:Y:S04]  /*0b90*/  @!P4 LDG.E R11, desc[UR6][R12.64+-0x4] ;  /* 0xfffffc060c0bc981 */ /* 0x000f68000c1e1900 */
[----:B------:R-:W5:Y:S04]  /*0ba0*/  @!P4 LDG.E R14, desc[UR6][R4.64+0x44] ;  /* 0x00004406040ec981 */ /* 0x000f68000c1e1900 */
[----:B------:R-:W5:Y:S04]  /*0bb0*/  @!P1 LDG.E R19, desc[UR6][R12.64+-0x8] ;  /* 0xfffff8060c139981 */ /* 0x000f68000c1e1900 */
[----:B------:R-:W5:Y:S04]  /*0bc0*/  @!P1 LDG.E R16, desc[UR6][R4.64+0x48] ;  /* 0x0000480604109981 */ /* 0x000f68000c1e1900 */
[----:B------:R-:W5:Y:S04]  /*0bd0*/  @!P2 LDG.E R21, desc[UR6][R12.64+-0xc] ;  /* 0xfffff4060c15a981 */ /* 0x000f68000c1e1900 */
[----:B------:R-:W5:Y:S04]  /*0be0*/  @!P2 LDG.E R18, desc[UR6][R4.64+0x4c] ;  /* 0x00004c060412a981 */ /* 0x000f68000c1e1900 */
[----:B------:R-:W5:Y:S04]  /*0bf0*/  @!P0 LDG.E R23, desc[UR6][R12.64+-0x10] ;  /* 0xfffff0060c178981 */ /* 0x000f68000c1e1900 */
[----:B------:R-:W5:Y:S01]  /*0c00*/  @!P0 LDG.E R20, desc[UR6][R4.64+0x50] ;  /* 0x0000500604148981 */ /* 0x000f62000c1e1900 */
[----:B--2---:R-:W-:-:S02]  /*0c10*/  @!P5 IMAD R0, R15, R8, R0 ;  /* 0x000000080f00d224 */ /* 0x004fc400078e0200 */
[----:B------:R-:W-:-:S05]  /*0c20*/  VIADD R8, R7, 0xffffffe3 ;  /* 0xffffffe307087836 */ /* 0x000fca0000000000 */
[----:B------:R-:W-:Y:S01]  /*0c30*/  ISETP.GT.AND P5, PT, R8, 0xffff, PT ;  /* 0x0000ffff0800780c */ /* 0x000fe20003fa4270 */
[----:B---3--:R-:W-:Y:S02]  /*0c40*/  @!P6 IMAD R0, R17, R6, R0 ;  /* 0x000000061100e224 */ /* 0x008fe400078e0200 */
[C---:B------:R-:W-:Y:S01]  /*0c50*/  VIADD R6, R7.reuse, 0xffffffe2 ;  /* 0xffffffe207067836 */ /* 0x040fe20000000000 */
[C---:B------:R-:W-:Y:S01]  /*0c60*/  ISETP.LT.OR P5, PT, R7.reuse, 0x1d, P5 ;  /* 0x0000001d0700780c */ /* 0x040fe20002fa1670 */
[----:B------:R-:W-:Y:S02]  /*0c70*/  VIADD R8, R7, 0xffffffe1 ;  /* 0xffffffe107087836 */ /* 0x000fe40000000000 */
[----:B----4-:R-:W-:Y:S01]  /*0c80*/  @!P3 IMAD R0, R9, R10, R0 ;  /* 0x0000000a0900b224 */ /* 0x010fe200078e0200 */
[----:B------:R-:W-:Y:S01]  /*0c90*/  ISETP.GT.AND P3, PT, R6, 0xffff, PT ;  /* 0x0000ffff0600780c */ /* 0x000fe20003f64270 */
[C---:B------:R-:W-:Y:S01]  /*0ca0*/  VIADD R9, R7.reuse, 0xffffffe0 ;  /* 0xffffffe007097836 */ /* 0x040fe20000000000 */
[----:B------:R-:W-:-:S02]  /*0cb0*/  IADD3 R6, PT, PT, -R7, 0x20, RZ ;  /* 0x0000002007067810 */ /* 0x000fc40007ffe1ff */
[----:B------:R-:W-:Y:S01]  /*0cc0*/  ISETP.LT.OR P3, PT, R7, 0x1e, P3 ;  /* 0x0000001e0700780c */ /* 0x000fe20001f61670 */
[----:B-----5:R-:W-:Y:S01]  /*0cd0*/  @!P4 IMAD R0, R11, R14, R0 ;  /* 0x0000000e0b00c224 */ /* 0x020fe200078e0200 */
[----:B------:R-:W-:-:S03]  /*0ce0*/  ISETP.GT.AND P4, PT, R8, 0xffff, PT ;  /* 0x0000ffff0800780c */ /* 0x000fc60003f84270 */
[----:B------:R-:W2:Y:S01]  /*0cf0*/  @!P5 LDG.E R11, desc[UR6][R12.64+-0x14] ;  /* 0xffffec060c0bd981 */ /* 0x000ea2000c1e1900 */
[----:B------:R-:W-:Y:S01]  /*0d00*/  ISETP.GE.AND P6, PT, R6, -0x10000, PT ;  /* 0xffff00000600780c */ /* 0x000fe20003fc6270 */
[C---:B------:R-:W-:Y:S01]  /*0d10*/  VIADD R6, R7.reuse, 0xffffffde ;  /* 0xffffffde07067836 */ /* 0x040fe20000000000 */
[----:B------:R-:W-:Y:S01]  /*0d20*/  ISETP.LT.OR P4, PT, R7, 0x1f, P4 ;  /* 0x0000001f0700780c */ /* 0x000fe20002781670 */
[----:B------:R-:W-:Y:S01]  /*0d30*/  @!P1 IMAD R0, R19, R16, R0 ;  /* 0x0000001013009224 */ /* 0x000fe200078e0200 */
[----:B------:R-:W-:Y:S01]  /*0d40*/  ISETP.GT.AND P1, PT, R9, 0xffff, PT ;  /* 0x0000ffff0900780c */ /* 0x000fe20003f24270 */
[C---:B------:R-:W-:Y:S02]  /*0d50*/  VIADD R8, R7.reuse, 0xffffffdd ;  /* 0xffffffdd07087836 */ /* 0x040fe40000000000 */
[----:B------:R-:W3:Y:S01]  /*0d60*/  @!P3 LDG.E R15, desc[UR6][R12.64+-0x18] ;  /* 0xffffe8060c0fb981 */ /* 0x000ee2000c1e1900 */
[----:B------:R-:W-:-:S03]  /*0d70*/  ISETP.LT.OR P1, PT, R7, 0x20, P1 ;  /* 0x000000200700780c */ /* 0x000fc60000f21670 */
[----:B------:R-:W3:Y:S01]  /*0d80*/  @!P3 LDG.E R10, desc[UR6][R4.64+0x58] ;  /* 0x00005806040ab981 */ /* 0x000ee2000c1e1900 */
[----:B------:R-:W-:Y:S01]  /*0d90*/  @!P2 IMAD R0, R21, R18, R0 ;  /* 0x000000121500a224 */ /* 0x000fe200078e0200 */
[----:B------:R-:W-:Y:S02]  /*0da0*/  ISETP.GT.AND P2, PT, R6, 0xffff, PT ;  /* 0x0000ffff0600780c */ /* 0x000fe40003f44270 */
[----:B------:R-:W2:Y:S01]  /*0db0*/  @!P5 LDG.E R6, desc[UR6][R4.64+0x54] ;  /* 0x000054060406d981 */ /* 0x000ea2000c1e1900 */
[C---:B------:R-:W-:Y:S02]  /*0dc0*/  ISETP.LE.OR P6, PT, R7.reuse, 0x20, !P6 ;  /* 0x000000200700780c */ /* 0x040fe400077c3670 */
[----:B------:R-:W-:Y:S01]  /*0dd0*/  ISETP.LT.OR P2, PT, R7, 0x22, P2 ;  /* 0x000000220700780c */ /* 0x000fe20001741670 */
[----:B------:R-:W4:Y:S01]  /*0de0*/  @!P4 LDG.E R17, desc[UR6][R12.64+-0x1c] ;  /* 0xffffe4060c11c981 */ /* 0x000f22000c1e1900 */
[----:B------:R-:W-:Y:S01]  /*0df0*/  @!P0 IMAD R0, R23, R20, R0 ;  /* 0x0000001417008224 */ /* 0x000fe200078e0200 */
[----:B------:R-:W-:Y:S01]  /*0e00*/  ISETP.GT.AND P0, PT, R8, 0xffff, PT ;  /* 0x0000ffff0800780c */ /* 0x000fe20003f04270 */
[----:B------:R-:W-:Y:S01]  /*0e10*/  IMAD.WIDE R8, R9, 0x4, R2 ;  /* 0x0000000409087825 */ /* 0x000fe200078e0202 */
        /* <DEDUP_REMOVED lines=11> */
[----:B------:R-:W-:Y:S02]  /*0ed0*/  VIADD R6, R7, 0xffffffdc ;  /* 0xffffffdc07067836 */ /* 0x000fe40000000000 */
[----:B---3--:R-:W-:Y:S02]  /*0ee0*/  @!P3 IMAD R0, R15, R10, R0 ;  /* 0x0000000a0f00b224 */ /* 0x008fe400078e0200 */
[----:B------:R-:W-:Y:S02]  /*0ef0*/  VIADD R10, R7, 0xffffffdb ;  /* 0xffffffdb070a7836 */ /* 0x000fe40000000000 */
[----:B----4-:R-:W-:Y:S01]  /*0f00*/  @!P4 IMAD R0, R17, R14, R0 ;  /* 0x0000000e1100c224 */ /* 0x010fe200078e0200 */
[----:B------:R-:W-:Y:S01]  /*0f10*/  ISETP.GT.AND P4, PT, R6, 0xffff, PT ;  /* 0x0000ffff0600780c */ /* 0x000fe20003f84270 */
[C---:B------:R-:W-:Y:S01]  /*0f20*/  VIADD R6, R7.reuse, 0xffffffda ;  /* 0xffffffda07067836 */ /* 0x040fe20000000000 */
[----:B------:R-:W-:Y:S01]  /*0f30*/  ISETP.GT.AND P3, PT, R10, 0xffff, PT ;  /* 0x0000ffff0a00780c */ /* 0x000fe20003f64270 */
[----:B------:R-:W-:-:S02]  /*0f40*/  VIADD R10, R7, 0xffffffd9 ;  /* 0xffffffd9070a7836 */ /* 0x000fc40000000000 */
[----:B-----5:R-:W-:Y:S01]  /*0f50*/  @!P1 IMAD R0, R19, R16, R0 ;  /* 0x0000001013009224 */ /* 0x020fe200078e0200 */
[C---:B------:R-:W-:Y:S02]  /*0f60*/  ISETP.LT.OR P1, PT, R7.reuse, 0x24, P4 ;  /* 0x000000240700780c */ /* 0x040fe40002721670 */
[----:B------:R-:W-:Y:S02]  /*0f70*/  ISETP.GT.AND P4, PT, R6, 0xffff, PT ;  /* 0x0000ffff0600780c */ /* 0x000fe40003f84270 */
[----:B------:R-:W-:Y:S01]  /*0f80*/  ISETP.LT.OR P3, PT, R7, 0x25, P3 ;  /* 0x000000250700780c */ /* 0x000fe20001f61670 */
[----:B------:R-:W-:Y:S01]  /*0f90*/  @!P6 IMAD R0, R21, R18, R0 ;  /* 0x000000121500e224 */ /* 0x000fe200078e0200 */
[C---:B------:R-:W-:Y:S01]  /*0fa0*/  IADD3 R6, PT, PT, -R7.reuse, 0x28, RZ ;  /* 0x0000002807067810 */ /* 0x040fe20007ffe1ff */
[C---:B------:R-:W-:Y:S01]  /*0fb0*/  VIADD R11, R7.reuse, 0xffffffd8 ;  /* 0xffffffd8070b7836 */ /* 0x040fe20000000000 */
[----:B------:R-:W-:Y:S02]  /*0fc0*/  ISETP.GT.AND P5, PT, R10, 0xffff, PT ;  /* 0x0000ffff0a00780c */ /* 0x000fe40003fa4270 */
[----:B------:R-:W-:-:S03]  /*0fd0*/  ISETP.LT.OR P4, PT, R7, 0x26, P4 ;  /* 0x000000260700780c */ /* 0x000fc60002781670 */
[----:B------:R-:W2:Y:S01]  /*0fe0*/  @!P1 LDG.E R13, desc[UR6][R8.64+-0x10] ;  /* 0xfffff006080d9981 */ /* 0x000ea2000c1e1900 */
[----:B------:R-:W-:Y:S01]  /*0ff0*/  @!P2 IMAD R0, R23, R20, R0 ;  /* 0x000000141700a224 */ /* 0x000fe200078e0200 */
[----:B------:R-:W-:Y:S02]  /*1000*/  ISETP.GE.AND P2, PT, R6, -0x10000, PT ;  /* 0xffff00000600780c */ /* 0x000fe40003f46270 */
[----:B------:R-:W3:Y:S01]  /*1010*/  @!P3 LDG.E R15, desc[UR6][R8.64+-0x14] ;  /* 0xffffec06080fb981 */ /* 0x000ee2000c1e1900 */
[----:B------:R-:W-:-:S03]  /*1020*/  ISETP.LT.OR P5, PT, R7, 0x27, P5 ;  /* 0x000000270700780c */ /* 0x000fc60002fa1670 */
[----:B------:R-:W2:Y:S01]  /*1030*/  @!P1 LDG.E R6, desc[UR6][R4.64+0x70] ;  /* 0x0000700604069981 */ /* 0x000ea2000c1e1900 */
[----:B------:R-:W-:Y:S01]  /*1040*/  @!P0 IMAD R0, R25, R22, R0 ;  /* 0x0000001619008224 */ /* 0x000fe200078e0200 */
[----:B------:R-:W-:Y:S01]  /*1050*/  ISETP.GT.AND P0, PT, R11, 0xffff, PT ;  /* 0x0000ffff0b00780c */ /* 0x000fe20003f04270 */
[C---:B------:R-:W-:Y:S01]  /*1060*/  VIADD R10, R7.reuse, 0xffffffd6 ;  /* 0xffffffd6070a7836 */ /* 0x040fe20000000000 */
[----:B------:R-:W3:Y:S02]  /*1070*/  @!P3 LDG.E R12, desc[UR6][R4.64+0x74] ;  /* 0x00007406040cb981 */ /* 0x000ee4000c1e1900 */
[C---:B------:R-:W-:Y:S02]  /*1080*/  ISETP.LT.OR P0, PT, R7.reuse, 0x28, P0 ;  /* 0x000000280700780c */ /* 0x040fe40000701670 */
[----:B------:R-:W-:Y:S01]  /*1090*/  ISETP.GT.AND P6, PT, R10, 0xffff, PT ;  /* 0x0000ffff0a00780c */ /* 0x000fe20003fc4270 */
[----:B------:R-:W4:Y:S01]  /*10a0*/  @!P4 LDG.E R17, desc[UR6][R8.64+-0x18] ;  /* 0xffffe8060811c981 */ /* 0x000f22000c1e1900 */
[----:B------:R-:W-:-:S03]  /*10b0*/  ISETP.LE.OR P2, PT, R7, 0x28, !P2 ;  /* 0x000000280700780c */ /* 0x000fc60005743670 */
[----:B------:R-:W4:Y:S01]  /*10c0*/  @!P4 LDG.E R14, desc[UR6][R4.64+0x78] ;  /* 0x00007806040ec981 */ /* 0x000f22000c1e1900 */
[----:B------:R-:W-:Y:S01]  /*10d0*/  IMAD.WIDE R10, R11, 0x4, R2 ;  /* 0x000000040b0a7825 */ /* 0x000fe200078e0202 */
[C---:B------:R-:W-:Y:S02]  /*10e0*/  ISETP.LT.OR P6, PT, R7.reuse, 0x2a, P6 ;  /* 0x0000002a0700780c */ /* 0x040fe400037c1670 */
[----:B------:R0:W5:Y:S04]  /*10f0*/  @!P5 LDG.E R19, desc[UR6][R8.64+-0x1c] ;  /* 0xffffe4060813d981 */ /* 0x000168000c1e1900 */
[----:B------:R-:W5:Y:S04]  /*1100*/  @!P5 LDG.E R16, desc[UR6][R4.64+0x7c] ;  /* 0x00007c060410d981 */ /* 0x000f68000c1e1900 */
[----:B------:R-:W5:Y:S04]  /*1110*/  @!P0 LDG.E R21, desc[UR6][R10.64] ;  /* 0x000000060a158981 */ /* 0x000f68000c1e1900 */
[----:B------:R-:W5:Y:S04]  /*1120*/  @!P0 LDG.E R18, desc[UR6][R4.64+0x80] ;  /* 0x0000800604128981 */ /* 0x000f68000c1e1900 */
[----:B------:R-:W5:Y:S04]  /*1130*/  @!P2 LDG.E R23, desc[UR6][R10.64+-0x4] ;  /* 0xfffffc060a17a981 */ /* 0x000f68000c1e1900 */
[----:B------:R-:W5:Y:S04]  /*1140*/  @!P2 LDG.E R20, desc[UR6][R4.64+0x84] ;  /* 0x000084060414a981 */ /* 0x000f68000c1e1900 */
[----:B------:R-:W5:Y:S04]  /*1150*/  @!P6 LDG.E R25, desc[UR6][R10.64+-0x8] ;  /* 0xfffff8060a19e981 */ /* 0x000f68000c1e1900 */
[----:B------:R-:W5:Y:S01]  /*1160*/  @!P6 LDG.E R22, desc[UR6][R4.64+0x88] ;  /* 0x000088060416e981 */ /* 0x000f62000c1e1900 */
[----:B0-----:R-:W-:-:S02]  /*1170*/  VIADD R8, R7, 0xffffffd4 ;  /* 0xffffffd407087836 */ /* 0x001fc40000000000 */
[----:B------:R-:W-:Y:S02]  /*1180*/  VIADD R9, R7, 0xffffffd3 ;  /* 0xffffffd307097836 */ /* 0x000fe40000000000 */
[----:B--2---:R-:W-:Y:S02]  /*1190*/  @!P1 IMAD R0, R13, R6, R0 ;  /* 0x000000060d009224 */ /* 0x004fe400078e0200 */
[----:B------:R-:W-:Y:S02]  /*11a0*/  VIADD R6, R7, 0xffffffd5 ;  /* 0xffffffd507067836 */ /* 0x000fe40000000000 */
[----:B---3--:R-:W-:-:S03]  /*11b0*/  @!P3 IMAD R0, R15, R12, R0 ;  /* 0x0000000c0f00b224 */ /* 0x008fc600078e0200 */
[----:B------:R-:W-:Y:S02]  /*11c0*/  ISETP.GT.AND P1, PT, R6, 0xffff, PT ;  /* 0x0000ffff0600780c */ /* 0x000fe40003f24270 */
[----:B------:R-:W-:Y:S01]  /*11d0*/  ISETP.GT.AND P3, PT, R8, 0xffff, PT ;  /* 0x0000ffff0800780c */ /* 0x000fe20003f64270 */
[----:B----4-:R-:W-:Y:S01]  /*11e0*/  @!P4 IMAD R0, R17, R14, R0 ;  /* 0x0000000e1100c224 */ /* 0x010fe200078e0200 */
[C---:B------:R-:W-:Y:S01]  /*11f0*/  ISETP.LT.OR P1, PT, R7.reuse, 0x2b, P1 ;  /* 0x0000002b0700780c */ /* 0x040fe20000f21670 */
[----:B------:R-:W-:Y:S02]  /*1200*/  VIADD R6, R7, 0xffffffd2 ;  /* 0xffffffd207067836 */ /* 0x000fe40000000000 */
[----:B-----5:R-:W-:Y:S01]  /*1210*/  @!P5 IMAD R0, R19, R16, R0 ;  /* 0x000000101300d224 */ /* 0x020fe200078e0200 */
[----:B------:R-:W-:Y:S01]  /*1220*/  ISETP.GT.AND P4, PT, R9, 0xffff, PT ;  /* 0x0000ffff0900780c */ /* 0x000fe20003f84270 */
[----:B------:R-:W-:-:S08]  /*1230*/  VIADD R8, R7, 0xffffffd1 ;  /* 0xffffffd107087836 */ /* 0x000fd00000000000 */
[----:B------:R-:W2:Y:S01]  /*1240*/  @!P1 LDG.E R13, desc[UR6][R10.64+-0xc] ;  /* 0xfffff4060a0d9981 */ /* 0x000ea2000c1e1900 */
[----:B------:R-:W-:Y:S01]  /*1250*/  @!P0 IMAD R0, R21, R18, R0 ;  /* 0x0000001215008224 */ /* 0x000fe200078e0200 */
[C---:B------:R-:W-:Y:S02]  /*1260*/  ISETP.LT.OR P0, PT, R7.reuse, 0x2c, P3 ;  /* 0x0000002c0700780c */ /* 0x040fe40001f01670 */
[----:B------:R-:W-:Y:S01]  /*1270*/  ISETP.GT.AND P5, PT, R6, 0xffff, PT ;  /* 0x0000ffff0600780c */ /* 0x000fe20003fa4270 */
[----:B------:R-:W-:Y:S02]  /*1280*/  VIADD R9, R7, 0xffffffd0 ;  /* 0xffffffd007097836 */ /* 0x000fe40000000000 */
[----:B------:R-:W-:Y:S01]  /*1290*/  @!P2 IMAD R0, R23, R20, R0 ;  /* 0x000000141700a224 */ /* 0x000fe200078e0200 */
[----:B------:R-:W-:Y:S01]  /*12a0*/  ISETP.LT.OR P2, PT, R7, 0x2d, P4 ;  /* 0x0000002d0700780c */ /* 0x000fe20002741670 */
[----:B------:R-:W2:Y:S01]  /*12b0*/  @!P1 LDG.E R6, desc[UR6][R4.64+0x8c] ;  /* 0x00008c0604069981 */ /* 0x000ea2000c1e1900 */
[----:B------:R-:W-:-:S05]  /*12c0*/  ISETP.GT.AND P3, PT, R8, 0xffff, PT ;  /* 0x0000ffff0800780c */ /* 0x000fca0003f64270 */
[----:B------:R-:W3:Y:S01]  /*12d0*/  @!P0 LDG.E R15, desc[UR6][R10.64+-0x10] ;  /* 0xfffff0060a0f8981 */ /* 0x000ee2000c1e1900 */
[----:B------:R-:W-:Y:S01]  /*12e0*/  @!P6 IMAD R0, R25, R22, R0 ;  /* 0x000000161900e224 */ /* 0x000fe200078e0200 */
[----:B------:R-:W-:Y:S02]  /*12f0*/  ISETP.LT.OR P6, PT, R7, 0x2e, P5 ;  /* 0x0000002e0700780c */ /* 0x000fe40002fc1670 */
[----:B------:R-:W3:Y:S01]  /*1300*/  @!P0 LDG.E R12, desc[UR6][R4.64+0x90] ;  /* 0x00009006040c8981 */ /* 0x000ee2000c1e1900 */
[----:B------:R-:W-:Y:S02]  /*1310*/  ISETP.GT.AND P5, PT, R9, 0xffff, PT ;  /* 0x0000ffff0900780c */ /* 0x000fe40003fa4270 */
[C---:B------:R-:W-:Y:S01]  /*1320*/  ISETP.LT.OR P3, PT, R7.reuse, 0x2f, P3 ;  /* 0x0000002f0700780c */ /* 0x040fe20001f61670 */
[----:B------:R-:W4:Y:S01]  /*1330*/  @!P2 LDG.E R17, desc[UR6][R10.64+-0x14] ;  /* 0xffffec060a11a981 */ /* 0x000f22000c1e1900 */
[----:B------:R-:W-:-:S03]  /*1340*/  ISETP.LT.OR P5, PT, R7, 0x30, P5 ;  /* 0x000000300700780c */ /* 0x000fc60002fa1670 */
[----:B------:R-:W4:Y:S01]  /*1350*/  @!P2 LDG.E R14, desc[UR6][R4.64+0x94] ;  /* 0x00009406040ea981 */ /* 0x000f22000c1e1900 */
[----:B------:R-:W-:-:S03]  /*1360*/  IADD3 R8, PT, PT, -R7, 0x30, RZ ;  /* 0x0000003007087810 */ /* 0x000fc60007ffe1ff */
[----:B------:R-:W5:Y:S01]  /*1370*/  @!P6 LDG.E R19, desc[UR6][R10.64+-0x18] ;  /* 0xffffe8060a13e981 */ /* 0x000f62000c1e1900 */
[----:B------:R-:W-:-:S03]  /*1380*/  ISETP.GE.AND P4, PT, R8, -0x10000, PT ;  /* 0xffff00000800780c */ /* 0x000fc60003f86270 */
[----:B------:R-:W5:Y:S01]  /*1390*/  @!P6 LDG.E R16, desc[UR6][R4.64+0x98] ;  /* 0x000098060410e981 */ /* 0x000f62000c1e1900 */
[----:B------:R-:W-:-:S03]  /*13a0*/  IMAD.WIDE R8, R9, 0x4, R2 ;  /* 0x0000000409087825 */ /* 0x000fc600078e0202 */
[----:B------:R0:W5:Y:S04]  /*13b0*/  @!P3 LDG.E R21, desc[UR6][R10.64+-0x1c] ;  /* 0xffffe4060a15b981 */ /* 0x000168000c1e1900 */
[----:B------:R-:W5:Y:S01]  /*13c0*/  @!P3 LDG.E R18, desc[UR6][R4.64+0x9c] ;  /* 0x00009c060412b981 */ /* 0x000f62000c1e1900 */
[----:B------:R-:W-:-:S03]  /*13d0*/  ISETP.LE.OR P4, PT, R7, 0x30, !P4 ;  /* 0x000000300700780c */ /* 0x000fc60006783670 */
[----:B------:R-:W5:Y:S04]  /*13e0*/  @!P5 LDG.E R23, desc[UR6][R8.64] ;  /* 0x000000060817d981 */ /* 0x000f68000c1e1900 */
[----:B------:R-:W5:Y:S06]  /*13f0*/  @!P5 LDG.E R20, desc[UR6][R4.64+0xa0] ;  /* 0x0000a0060414d981 */ /* 0x000f6c000c1e1900 */
[----:B------:R-:W5:Y:S04]  /*1400*/  @!P4 LDG.E R25, desc[UR6][R8.64+-0x4] ;  /* 0xfffffc060819c981 */ /* 0x000f68000c1e1900 */
[----:B------:R-:W5:Y:S01]  /*1410*/  @!P4 LDG.E R22, desc[UR6][R4.64+0xa4] ;  /* 0x0000a4060416c981 */ /* 0x000f62000c1e1900 */
[----:B0-----:R-:W-:-:S02]  /*1420*/  VIADD R10, R7, 0xffffffcb ;  /* 0xffffffcb070a7836 */ /* 0x001fc40000000000 */
[----:B--2---:R-:W-:Y:S02]  /*1430*/  @!P1 IMAD R0, R13, R6, R0 ;  /* 0x000000060d009224 */ /* 0x004fe400078e0200 */
[----:B------:R-:W-:Y:S02]  /*1440*/  VIADD R6, R7, 0xffffffce ;  /* 0xffffffce07067836 */ /* 0x000fe40000000000 */
[----:B---3--:R-:W-:-:S03]  /*1450*/  @!P0 IMAD R0, R15, R12, R0 ;  /* 0x0000000c0f008224 */ /* 0x008fc600078e0200 */
[----:B------:R-:W-:Y:S01]  /*1460*/  ISETP.GT.AND P1, PT, R6, 0xffff, PT ;  /* 0x0000ffff0600780c */ /* 0x000fe20003f24270 */
[C---:B------:R-:W-:Y:S02]  /*1470*/  VIADD R12, R7.reuse, 0xffffffcd ;  /* 0xffffffcd070c7836 */ /* 0x040fe40000000000 */
[----:B------:R-:W-:-:S03]  /*1480*/  VIADD R6, R7, 0xffffffcc ;  /* 0xffffffcc07067836 */ /* 0x000fc60000000000 */
[----:B------:R-:W-:Y:S01]  /*1490*/  ISETP.GT.AND P0, PT, R12, 0xffff, PT ;  /* 0x0000ffff0c00780c */ /* 0x000fe20003f04270 */
[----:B----4-:R-:W-:Y:S01]  /*14a0*/  @!P2 IMAD R0, R17, R14, R0 ;  /* 0x0000000e1100a224 */ /* 0x010fe200078e0200 */
[C---:B------:R-:W-:Y:S02]  /*14b0*/  ISETP.LT.OR P2, PT, R7.reuse, 0x32, P1 ;  /* 0x000000320700780c */ /* 0x040fe40000f41670 */
[----:B------:R-:W-:Y:S01]  /*14c0*/  ISETP.LT.OR P0, PT, R7, 0x33, P0 ;  /* 0x000000330700780c */ /* 0x000fe20000701670 */
[----:B-----5:R-:W-:Y:S01]  /*14d0*/  @!P6 IMAD R0, R19, R16, R0 ;  /* 0x000000101300e224 */ /* 0x020fe200078e0200 */
[----:B------:R-:W-:Y:S01]  /*14e0*/  ISETP.GT.AND P6, PT, R6, 0xffff, PT ;  /* 0x0000ffff0600780c */ /* 0x000fe20003fc4270 */
[C---:B------:R-:W-:Y:S01]  /*14f0*/  VIADD R6, R7.reuse, 0xffffffca ;  /* 0xffffffca07067836 */ /* 0x040fe20000000000 */
[----:B------:R-:W-:Y:S02]  /*1500*/  ISETP.GT.AND P1, PT, R10, 0xffff, PT ;  /* 0x0000ffff0a00780c */ /* 0x000fe40003f24270 */
[----:B------:R-:W-:-:S05]  /*1510*/  ISETP.LT.OR P6, PT, R7, 0x34, P6 ;  /* 0x000000340700780c */ /* 0x000fca00037c1670 */
[----:B------:R-:W2:Y:S01]  /*1520*/  @!P2 LDG.E R11, desc[UR6][R8.64+-0x8] ;  /* 0xfffff806080ba981 */ /* 0x000ea2000c1e1900 */
[----:B------:R-:W-:Y:S01]  /*1530*/  @!P3 IMAD R0, R21, R18, R0 ;  /* 0x000000121500b224 */ /* 0x000fe200078e0200 */
[C---:B------:R-:W-:Y:S01]  /*1540*/  ISETP.LT.OR P1, PT, R7.reuse, 0x35, P1 ;  /* 0x000000350700780c */ /* 0x040fe20000f21670 */
[----:B------:R-:W-:Y:S01]  /*1550*/  VIADD R10, R7, 0xffffffc9 ;  /* 0xffffffc9070a7836 */ /* 0x000fe20000000000 */
[----:B------:R-:W3:Y:S01]  /*1560*/  @!P0 LDG.E R13, desc[UR6][R8.64+-0xc] ;  /* 0xfffff406080d8981 */ /* 0x000ee2000c1e1900 */
[----:B------:R-:W-:Y:S01]  /*1570*/  @!P5 IMAD R0, R23, R20, R0 ;  /* 0x000000141700d224 */ /* 0x000fe200078e0200 */
[----:B------:R-:W-:Y:S02]  /*1580*/  ISETP.GT.AND P5, PT, R6, 0xffff, PT ;  /* 0x0000ffff0600780c */ /* 0x000fe40003fa4270 */
[----:B------:R-:W4:Y:S01]  /*1590*/  @!P6 LDG.E R15, desc[UR6][R8.64+-0x10] ;  /* 0xfffff006080fe981 */ /* 0x000f22000c1e1900 */
[----:B------:R-:W-:-:S03]  /*15a0*/  ISETP.GT.AND P3, PT, R10, 0xffff, PT ;  /* 0x0000ffff0a00780c */ /* 0x000fc60003f64270 */
[----:B------:R-:W2:Y:S04]  /*15b0*/  @!P2 LDG.E R6, desc[UR6][R4.64+0xa8] ;  /* 0x0000a8060406a981 */ /* 0x000ea8000c1e1900 */
[----:B------:R-:W3:Y:S01]  /*15c0*/  @!P0 LDG.E R10, desc[UR6][R4.64+0xac] ;  /* 0x0000ac06040a8981 */ /* 0x000ee2000c1e1900 */
[C---:B------:R-:W-:Y:S01]  /*15d0*/  ISETP.LT.OR P5, PT, R7.reuse, 0x36, P5 ;  /* 0x000000360700780c */ /* 0x040fe20002fa1670 */
[C---:B------:R-:W-:Y:S02]  /*15e0*/  VIADD R21, R7.reuse, 0xffffffc8 ;  /* 0xffffffc807157836 */ /* 0x040fe40000000000 */
[----:B------:R-:W4:Y:S01]  /*15f0*/  @!P6 LDG.E R12, desc[UR6][R4.64+0xb0] ;  /* 0x0000b006040ce981 */ /* 0x000f22000c1e1900 */
[----:B------:R-:W-:Y:S01]  /*1600*/  ISETP.LT.OR P3, PT, R7, 0x37, P3 ;  /* 0x000000370700780c */ /* 0x000fe20001f61670 */
[----:B------:R-:W-:-:S02]  /*1610*/  @!P4 IMAD R0, R25, R22, R0 ;  /* 0x000000161900c224 */ /* 0x000fc400078e0200 */
[----:B------:R-:W5:Y:S01]  /*1620*/  @!P1 LDG.E R17, desc[UR6][R8.64+-0x14] ;  /* 0xffffec0608119981 */ /* 0x000f62000c1e1900 */
[----:B------:R-:W-:-:S03]  /*1630*/  ISETP.GT.AND P4, PT, R21, 0xffff, PT ;  /* 0x0000ffff1500780c */ /* 0x000fc60003f84270 */
[----:B------:R-:W5:Y:S01]  /*1640*/  @!P1 LDG.E R14, desc[UR6][R4.64+0xb4] ;  /* 0x0000b406040e9981 */ /* 0x000f62000c1e1900 */
[----:B------:R-:W-:-:S03]  /*1650*/  ISETP.LT.OR P4, PT, R7, 0x38, P4 ;  /* 0x000000380700780c */ /* 0x000fc60002781670 */
[----:B------:R-:W5:Y:S01]  /*1660*/  @!P5 LDG.E R19, desc[UR6][R8.64+-0x18] ;  /* 0xffffe8060813d981 */ /* 0x000f62000c1e1900 */
[----:B------:R-:W-:-:S03]  /*1670*/  IMAD.WIDE R2, R21, 0x4, R2 ;  /* 0x0000000415027825 */ /* 0x000fc600078e0202 */
[----:B------:R-:W5:Y:S04]  /*1680*/  @!P5 LDG.E R16, desc[UR6][R4.64+0xb8] ;  /* 0x0000b8060410d981 */ /* 0x000f68000c1e1900 */
[----:B------:R0:W5:Y:S04]  /*1690*/  @!P3 LDG.E R21, desc[UR6][R8.64+-0x1c] ;  /* 0xffffe4060815b981 */ /* 0x000168000c1e1900 */
[----:B------:R-:W5:Y:S04]  /*16a0*/  @!P3 LDG.E R18, desc[UR6][R4.64+0xbc] ;  /* 0x0000bc060412b981 */ /* 0x000f68000c1e1900 */
[----:B------:R-:W5:Y:S04]  /*16b0*/  @!P4 LDG.E R23, desc[UR6][R2.64] ;  /* 0x000000060217c981 */ /* 0x000f68000c1e1900 */
[----:B------:R-:W5:Y:S01]  /*16c0*/  @!P4 LDG.E R20, desc[UR6][R4.64+0xc0] ;  /* 0x0000c0060414c981 */ /* 0x000f62000c1e1900 */
[----:B0-----:R-:W-:-:S02]  /*16d0*/  VIADD R8, R7, 0xffffffc4 ;  /* 0xffffffc407087836 */ /* 0x001fc40000000000 */
[----:B--2---:R-:W-:Y:S01]  /*16e0*/  @!P2 IMAD R0, R11, R6, R0 ;  /* 0x000000060b00a224 */ /* 0x004fe200078e0200 */
[----:B------:R-:W-:-:S03]  /*16f0*/  IADD3 R6, PT, PT, -R7, 0x38, RZ ;  /* 0x0000003807067810 */ /* 0x000fc60007ffe1ff */
[----:B---3--:R-:W-:Y:S01]  /*1700*/  @!P0 IMAD R0, R13, R10, R0 ;  /* 0x0000000a0d008224 */ /* 0x008fe200078e0200 */
[----:B------:R-:W-:Y:S01]  /*1710*/  ISETP.GE.AND P2, PT, R6, -0x10000, PT ;  /* 0xffff00000600780c */ /* 0x000fe20003f46270 */
[----:B------:R-:W-:Y:S02]  /*1720*/  VIADD R10, R7, 0xffffffc6 ;  /* 0xffffffc6070a7836 */ /* 0x000fe40000000000 */
[----:B----4-:R-:W-:Y:S02]  /*1730*/  @!P6 IMAD R0, R15, R12, R0 ;  /* 0x0000000c0f00e224 */ /* 0x010fe400078e0200 */
[----:B------:R-:W-:Y:S01]  /*1740*/  VIADD R6, R7, 0xffffffc5 ;  /* 0xffffffc507067836 */ /* 0x000fe20000000000 */
[----:B------:R-:W-:Y:S01]  /*1750*/  ISETP.GT.AND P0, PT, R10, 0xffff, PT ;  /* 0x0000ffff0a00780c */ /* 0x000fe20003f04270 */
[----:B-----5:R-:W-:Y:S01]  /*1760*/  @!P1 IMAD R0, R17, R14, R0 ;  /* 0x0000000e11009224 */ /* 0x020fe200078e0200 */
[----:B------:R-:W-:Y:S02]  /*1770*/  ISETP.LE.OR P1, PT, R7, 0x38, !P2 ;  /* 0x000000380700780c */ /* 0x000fe40005723670 */
[----:B------:R-:W-:-:S02]  /*1780*/  ISETP.GT.AND P6, PT, R6, 0xffff, PT ;  /* 0x0000ffff0600780c */ /* 0x000fc40003fc4270 */
[C---:B------:R-:W-:Y:S01]  /*1790*/  ISETP.LT.OR P0, PT, R7.reuse, 0x3a, P0 ;  /* 0x0000003a0700780c */ /* 0x040fe20000701670 */
[----:B------:R-:W-:Y:S01]  /*17a0*/  VIADD R6, R7, 0xffffffc3 ;  /* 0xffffffc307067836 */ /* 0x000fe20000000000 */
[----:B------:R-:W-:Y:S01]  /*17b0*/  ISETP.GT.AND P2, PT, R8, 0xffff, PT ;  /* 0x0000ffff0800780c */ /* 0x000fe20003f44270 */
[----:B------:R-:W-:Y:S01]  /*17c0*/  @!P5 IMAD R0, R19, R16, R0 ;  /* 0x000000101300d224 */ /* 0x000fe200078e0200 */
[C---:B------:R-:W-:Y:S01]  /*17d0*/  ISETP.LT.OR P6, PT, R7.reuse, 0x3b, P6 ;  /* 0x0000003b0700780c */ /* 0x040fe200037c1670 */
[C---:B------:R-:W-:Y:S01]  /*17e0*/  VIADD R8, R7.reuse, 0xffffffc2 ;  /* 0xffffffc207087836 */ /* 0x040fe20000000000 */
[----:B------:R-:W-:Y:S02]  /*17f0*/  ISETP.GT.AND P5, PT, R6, 0xffff, PT ;  /* 0x0000ffff0600780c */ /* 0x000fe40003fa4270 */
[----:B------:R-:W-:Y:S01]  /*1800*/  ISETP.LT.OR P2, PT, R7, 0x3c, P2 ;  /* 0x0000003c0700780c */ /* 0x000fe20001741670 */
[----:B------:R-:W2:Y:S01]  /*1810*/  @!P1 LDG.E R11, desc[UR6][R2.64+-0x4] ;  /* 0xfffffc06020b9981 */ /* 0x000ea2000c1e1900 */
[----:B------:R-:W-:Y:S01]  /*1820*/  @!P3 IMAD R0, R21, R18, R0 ;  /* 0x000000121500b224 */ /* 0x000fe200078e0200 */
[----:B------:R-:W-:-:S02]  /*1830*/  ISETP.GT.AND P3, PT, R8, 0xffff, PT ;  /* 0x0000ffff0800780c */ /* 0x000fc40003f64270 */
[----:B------:R-:W2:Y:S01]  /*1840*/  @!P1 LDG.E R6, desc[UR6][R4.64+0xc4] ;  /* 0x0000c40604069981 */ /* 0x000ea2000c1e1900 */
[C---:B------:R-:W-:Y:S01]  /*1850*/  VIADD R8, R7.reuse, 0xffffffc1 ;  /* 0xffffffc107087836 */ /* 0x040fe20000000000 */
[C---:B------:R-:W-:Y:S02]  /*1860*/  ISETP.LT.OR P5, PT, R7.reuse, 0x3d, P5 ;  /* 0x0000003d0700780c */ /* 0x040fe40002fa1670 */
[----:B------:R-:W3:Y:S01]  /*1870*/  @!P0 LDG.E R13, desc[UR6][R2.64+-0x8] ;  /* 0xfffff806020d8981 */ /* 0x000ee2000c1e1900 */
[----:B------:R-:W-:Y:S01]  /*1880*/  ISETP.LT.OR P3, PT, R7, 0x3e, P3 ;  /* 0x0000003e0700780c */ /* 0x000fe20001f61670 */
[----:B------:R-:W-:Y:S02]  /*1890*/  @!P4 IMAD R0, R23, R20, R0 ;  /* 0x000000141700c224 */ /* 0x000fe400078e0200 */
[----:B------:R-:W3:Y:S01]  /*18a0*/  @!P0 LDG.E R10, desc[UR6][R4.64+0xc8] ;  /* 0x0000c806040a8981 */ /* 0x000ee2000c1e1900 */
[----:B------:R-:W-:Y:S02]  /*18b0*/  ISETP.GT.AND P4, PT, R8, 0xffff, PT ;  /* 0x0000ffff0800780c */ /* 0x000fe40003f84270 */
[----:B------:R-:W0:Y:S01]  /*18c0*/  LDC.64 R8, c[0x0][0x390] ;  /* 0x0000e400ff087b82 */ /* 0x000e220000000a00 */
[----:B------:R-:W4:Y:S01]  /*18d0*/  @!P6 LDG.E R15, desc[UR6][R2.64+-0xc] ;  /* 0xfffff406020fe981 */ /* 0x000f22000c1e1900 */
[----:B------:R-:W-:-:S03]  /*18e0*/  ISETP.LT.OR P4, PT, R7, 0x3f, P4 ;  /* 0x0000003f0700780c */ /* 0x000fc60002781670 */
[----:B------:R-:W4:Y:S04]  /*18f0*/  @!P6 LDG.E R12, desc[UR6][R4.64+0xcc] ;  /* 0x0000cc06040ce981 */ /* 0x000f28000c1e1900 */
        /* <DEDUP_REMOVED lines=8> */
[----:B0-----:R-:W-:-:S04]  /*1980*/  IMAD.WIDE R8, R7, 0x4, R8 ;  /* 0x0000000407087825 */ /* 0x001fc800078e0208 */
[----:B--2---:R-:W-:-:S04]  /*1990*/  @!P1 IMAD R0, R11, R6, R0 ;  /* 0x000000060b009224 */ /* 0x004fc800078e0200 */
[----:B---3--:R-:W-:-:S04]  /*19a0*/  @!P0 IMAD R0, R13, R10, R0 ;  /* 0x0000000a0d008224 */ /* 0x008fc800078e0200 */
[----:B----4-:R-:W-:-:S04]  /*19b0*/  @!P6 IMAD R0, R15, R12, R0 ;  /* 0x0000000c0f00e224 */ /* 0x010fc800078e0200 */
[----:B-----5:R-:W-:-:S04]  /*19c0*/  @!P2 IMAD R0, R17, R14, R0 ;  /* 0x0000000e1100a224 */ /* 0x020fc800078e0200 */
[----:B------:R-:W-:-:S04]  /*19d0*/  @!P5 IMAD R0, R19, R16, R0 ;  /* 0x000000101300d224 */ /* 0x000fc800078e0200 */
[----:B------:R-:W-:-:S04]  /*19e0*/  @!P3 IMAD R0, R21, R18, R0 ;  /* 0x000000121500b224 */ /* 0x000fc800078e0200 */
[----:B------:R-:W-:-:S05]  /*19f0*/  @!P4 IMAD R0, R23, R20, R0 ;  /* 0x000000141700c224 */ /* 0x000fca00078e0200 */
[----:B------:R-:W-:Y:S01]  /*1a00*/  STG.E desc[UR6][R8.64], R0 ;  /* 0x0000000008007986 */ /* 0x000fe2000c101906 */
[----:B------:R-:W-:Y:S05]  /*1a10*/  EXIT ;  /* 0x000000000000794d */ /* 0x000fea0003800000 */
.L_x_15:
        /* <DEDUP_REMOVED lines=14> */
.L_x_19:


//--------------------- .nv.shared._Z13convolution1DPiS_i --------------------------
	.section	.nv.shared._Z13convolution1DPiS_i,"aw",@nobits
	.sectionflags	@""
	.align	4
.nv.shared._Z13convolution1DPiS_i:
	.zero		1536


//--------------------- .nv.shared.reserved.0     --------------------------
	.section	.nv.shared.reserved.0,"aw",@nobits
	.weak		__nv_reservedSMEM_offset_0_alias
	.size		__nv_reservedSMEM_offset_0_alias, 0, 64
	.other		__nv_reservedSMEM_offset_0_alias,@"STO_CUDA_RESERVED_SHARED STV_DEFAULT"
__nv_reservedSMEM_offset_0_alias:
	.zero		0
	.zero		64


//--------------------- .nv.shared._Z16tiledConvolutionPiS_ --------------------------
	.section	.nv.shared._Z16tiledConvolutionPiS_,"aw",@nobits
	.sectionflags	@""
	.align	4
.nv.shared._Z16tiledConvolutionPiS_:
	.zero		1536


//--------------------- .nv.constant0._Z13convolution1DPiS_i --------------------------
	.section	.nv.constant0._Z13convolution1DPiS_i,"a",@progbits
	.sectionflags	@""
	.align	4
.nv.constant0._Z13convolution1DPiS_i:
	.zero		916


//--------------------- .nv.constant0._Z16tiledConvolutionPiS_ --------------------------
	.section	.nv.constant0._Z16tiledConvolutionPiS_,"a",@progbits
	.sectionflags	@""
	.align	4
.nv.constant0._Z16tiledConvolutionPiS_:
	.zero		912


//--------------------- .nv.constant0._Z21convolution_alternatePiS_S_ --------------------------
	.section	.nv.constant0._Z21convolution_alternatePiS_S_,"a",@progbits
	.sectionflags	@""
	.align	4
.nv.constant0._Z21convolution_alternatePiS_S_:
	.zero		920


//--------------------- .nv.constant0._Z16convolution_easyPiS_S_ --------------------------
	.section	.nv.constant0._Z16convolution_easyPiS_S_,"a",@progbits
	.sectionflags	@""
	.align	4
.nv.constant0._Z16convolution_easyPiS_S_:
	.zero		920


//--------------------- SYMBOLS --------------------------

	.type		.nv.reservedSmem.offset0,@object
	.size		.nv.reservedSmem.offset0,0x4
	.type		.nv.reservedSmem.cap,@object
	.size		.nv.reservedSmem.cap,0x4
